//
// Generated by NVIDIA NVVM Compiler
//
// Compiler Build ID: CL-36424714
// Cuda compilation tools, release 13.0, V13.0.88
// Based on NVVM 20.0.0
//

.version 9.0
.target sm_100
.address_size 64

	// .globl	_Z11divDevXPlusPdPKdjjjdddd

.visible .entry _Z11divDevXPlusPdPKdjjjdddd(
	.param .u64 .ptr .align 1 _Z11divDevXPlusPdPKdjjjdddd_param_0,
	.param .u64 .ptr .align 1 _Z11divDevXPlusPdPKdjjjdddd_param_1,
	.param .u32 _Z11divDevXPlusPdPKdjjjdddd_param_2,
	.param .u32 _Z11divDevXPlusPdPKdjjjdddd_param_3,
	.param .u32 _Z11divDevXPlusPdPKdjjjdddd_param_4,
	.param .f64 _Z11divDevXPlusPdPKdjjjdddd_param_5,
	.param .f64 _Z11divDevXPlusPdPKdjjjdddd_param_6,
	.param .f64 _Z11divDevXPlusPdPKdjjjdddd_param_7,
	.param .f64 _Z11divDevXPlusPdPKdjjjdddd_param_8
)
{
	.reg .pred 	%p<3>;
	.reg .b32 	%r<29>;
	.reg .b64 	%rd<19>;
	.reg .b64 	%fd<26>;

	ld.param.u64 	%rd2, [_Z11divDevXPlusPdPKdjjjdddd_param_0];
	ld.param.u64 	%rd3, [_Z11divDevXPlusPdPKdjjjdddd_param_1];
	ld.param.u32 	%r5, [_Z11divDevXPlusPdPKdjjjdddd_param_2];
	ld.param.u32 	%r6, [_Z11divDevXPlusPdPKdjjjdddd_param_3];
	ld.param.f64 	%fd8, [_Z11divDevXPlusPdPKdjjjdddd_param_5];
	ld.param.f64 	%fd9, [_Z11divDevXPlusPdPKdjjjdddd_param_6];
	ld.param.f64 	%fd10, [_Z11divDevXPlusPdPKdjjjdddd_param_7];
	ld.param.f64 	%fd11, [_Z11divDevXPlusPdPKdjjjdddd_param_8];
	cvta.to.global.u64 	%rd1, %rd3;
	mov.u32 	%r7, %ntid.x;
	mov.u32 	%r8, %ctaid.x;
	mov.u32 	%r9, %tid.x;
	mad.lo.s32 	%r1, %r7, %r8, %r9;
	mov.u32 	%r10, %ntid.y;
	mov.u32 	%r11, %ctaid.y;
	mov.u32 	%r12, %tid.y;
	mad.lo.s32 	%r13, %r10, %r11, %r12;
	mov.u32 	%r14, %ntid.z;
	mov.u32 	%r15, %ctaid.z;
	mov.u32 	%r16, %tid.z;
	mad.lo.s32 	%r17, %r14, %r15, %r16;
	mul.lo.s32 	%r2, %r5, %r13;
	add.s32 	%r18, %r2, %r1;
	mul.lo.s32 	%r19, %r5, %r17;
	mul.lo.s32 	%r3, %r19, %r6;
	add.s32 	%r4, %r18, %r3;
	add.s32 	%r20, %r4, 1;
	add.s32 	%r21, %r4, 2;
	mul.wide.u32 	%rd4, %r4, 8;
	add.s64 	%rd5, %rd1, %rd4;
	ld.global.f64 	%fd1, [%rd5];
	mul.wide.u32 	%rd6, %r20, 8;
	add.s64 	%rd7, %rd1, %rd6;
	ld.global.f64 	%fd24, [%rd7];
	mul.wide.u32 	%rd8, %r21, 8;
	add.s64 	%rd9, %rd1, %rd8;
	ld.global.f64 	%fd25, [%rd9];
	add.s32 	%r22, %r5, -2;
	setp.ne.s32 	%p1, %r1, %r22;
	@%p1 bra 	$L__BB0_2;
	add.s32 	%r23, %r5, %r2;
	add.s32 	%r24, %r23, %r3;
	add.s32 	%r25, %r24, -1;
	add.s32 	%r26, %r24, -3;
	add.s32 	%r27, %r24, -4;
	mul.wide.u32 	%rd10, %r25, 8;
	add.s64 	%rd11, %rd1, %rd10;
	ld.global.f64 	%fd24, [%rd11];
	mul.f64 	%fd12, %fd1, 0dC018000000000000;
	fma.rn.f64 	%fd13, %fd24, 0d4010000000000000, %fd12;
	mul.wide.u32 	%rd12, %r26, 8;
	add.s64 	%rd13, %rd1, %rd12;
	ld.global.f64 	%fd14, [%rd13];
	fma.rn.f64 	%fd15, %fd14, 0d4010000000000000, %fd13;
	mul.wide.u32 	%rd14, %r27, 8;
	add.s64 	%rd15, %rd1, %rd14;
	ld.global.f64 	%fd16, [%rd15];
	sub.f64 	%fd25, %fd15, %fd16;
$L__BB0_2:
	cvta.to.global.u64 	%rd16, %rd2;
	add.s32 	%r28, %r5, -1;
	setp.eq.s32 	%p2, %r1, %r28;
	selp.f64 	%fd17, 0d0000000000000000, %fd1, %p2;
	selp.f64 	%fd18, 0d0000000000000000, %fd24, %p2;
	selp.f64 	%fd19, 0d0000000000000000, %fd25, %p2;
	mul.f64 	%fd20, %fd10, %fd18;
	fma.rn.f64 	%fd21, %fd9, %fd17, %fd20;
	fma.rn.f64 	%fd22, %fd11, %fd19, %fd21;
	mul.f64 	%fd23, %fd8, %fd22;
	add.s64 	%rd18, %rd16, %rd4;
	st.global.f64 	[%rd18], %fd23;
	ret;

}
	// .globl	_Z10divDevXMinPdPKdjjjdddd
.visible .entry _Z10divDevXMinPdPKdjjjdddd(
	.param .u64 .ptr .align 1 _Z10divDevXMinPdPKdjjjdddd_param_0,
	.param .u64 .ptr .align 1 _Z10divDevXMinPdPKdjjjdddd_param_1,
	.param .u32 _Z10divDevXMinPdPKdjjjdddd_param_2,
	.param .u32 _Z10divDevXMinPdPKdjjjdddd_param_3,
	.param .u32 _Z10divDevXMinPdPKdjjjdddd_param_4,
	.param .f64 _Z10divDevXMinPdPKdjjjdddd_param_5,
	.param .f64 _Z10divDevXMinPdPKdjjjdddd_param_6,
	.param .f64 _Z10divDevXMinPdPKdjjjdddd_param_7,
	.param .f64 _Z10divDevXMinPdPKdjjjdddd_param_8
)
{
	.reg .pred 	%p<3>;
	.reg .b32 	%r<26>;
	.reg .b64 	%rd<21>;
	.reg .b64 	%fd<29>;

	ld.param.u64 	%rd2, [_Z10divDevXMinPdPKdjjjdddd_param_0];
	ld.param.u64 	%rd3, [_Z10divDevXMinPdPKdjjjdddd_param_1];
	ld.param.u32 	%r5, [_Z10divDevXMinPdPKdjjjdddd_param_2];
	ld.param.u32 	%r6, [_Z10divDevXMinPdPKdjjjdddd_param_3];
	ld.param.f64 	%fd10, [_Z10divDevXMinPdPKdjjjdddd_param_5];
	ld.param.f64 	%fd11, [_Z10divDevXMinPdPKdjjjdddd_param_6];
	ld.param.f64 	%fd12, [_Z10divDevXMinPdPKdjjjdddd_param_7];
	ld.param.f64 	%fd13, [_Z10divDevXMinPdPKdjjjdddd_param_8];
	cvta.to.global.u64 	%rd1, %rd3;
	mov.u32 	%r7, %ntid.x;
	mov.u32 	%r8, %ctaid.x;
	mov.u32 	%r9, %tid.x;
	mad.lo.s32 	%r1, %r7, %r8, %r9;
	mov.u32 	%r10, %ntid.y;
	mov.u32 	%r11, %ctaid.y;
	mov.u32 	%r12, %tid.y;
	mad.lo.s32 	%r13, %r10, %r11, %r12;
	mov.u32 	%r14, %ntid.z;
	mov.u32 	%r15, %ctaid.z;
	mov.u32 	%r16, %tid.z;
	mad.lo.s32 	%r17, %r14, %r15, %r16;
	mul.lo.s32 	%r2, %r5, %r13;
	add.s32 	%r18, %r2, %r1;
	mul.lo.s32 	%r19, %r5, %r17;
	mul.lo.s32 	%r3, %r19, %r6;
	add.s32 	%r4, %r18, %r3;
	add.s32 	%r20, %r4, -1;
	add.s32 	%r21, %r4, -2;
	mul.wide.u32 	%rd4, %r4, 8;
	add.s64 	%rd5, %rd1, %rd4;
	ld.global.f64 	%fd26, [%rd5];
	mul.wide.u32 	%rd6, %r20, 8;
	add.s64 	%rd7, %rd1, %rd6;
	ld.global.f64 	%fd27, [%rd7];
	mul.wide.u32 	%rd8, %r21, 8;
	add.s64 	%rd9, %rd1, %rd8;
	ld.global.f64 	%fd28, [%rd9];
	setp.ne.s32 	%p1, %r1, 1;
	@%p1 bra 	$L__BB1_2;
	add.s32 	%r22, %r3, %r2;
	add.s32 	%r23, %r22, 1;
	add.s32 	%r24, %r22, 2;
	add.s32 	%r25, %r22, 3;
	mul.wide.u32 	%rd10, %r23, 8;
	add.s64 	%rd11, %rd1, %rd10;
	ld.global.f64 	%fd26, [%rd11];
	mul.wide.u32 	%rd12, %r22, 8;
	add.s64 	%rd13, %rd1, %rd12;
	ld.global.f64 	%fd27, [%rd13];
	mul.f64 	%fd14, %fd26, 0dC018000000000000;
	fma.rn.f64 	%fd15, %fd27, 0d4010000000000000, %fd14;
	mul.wide.u32 	%rd14, %r24, 8;
	add.s64 	%rd15, %rd1, %rd14;
	ld.global.f64 	%fd16, [%rd15];
	fma.rn.f64 	%fd17, %fd16, 0d4010000000000000, %fd15;
	mul.wide.u32 	%rd16, %r25, 8;
	add.s64 	%rd17, %rd1, %rd16;
	ld.global.f64 	%fd18, [%rd17];
	sub.f64 	%fd28, %fd17, %fd18;
$L__BB1_2:
	cvta.to.global.u64 	%rd18, %rd2;
	setp.eq.s32 	%p2, %r1, 0;
	selp.f64 	%fd19, 0d0000000000000000, %fd26, %p2;
	selp.f64 	%fd20, 0d0000000000000000, %fd27, %p2;
	selp.f64 	%fd21, 0d0000000000000000, %fd28, %p2;
	mul.f64 	%fd22, %fd12, %fd20;
	fma.rn.f64 	%fd23, %fd11, %fd19, %fd22;
	fma.rn.f64 	%fd24, %fd13, %fd21, %fd23;
	mul.f64 	%fd25, %fd10, %fd24;
	add.s64 	%rd20, %rd18, %rd4;
	st.global.f64 	[%rd20], %fd25;
	ret;

}
	// .globl	_Z11divDevYPlusPdPKdjjjdddd
.visible .entry _Z11divDevYPlusPdPKdjjjdddd(
	.param .u64 .ptr .align 1 _Z11divDevYPlusPdPKdjjjdddd_param_0,
	.param .u64 .ptr .align 1 _Z11divDevYPlusPdPKdjjjdddd_param_1,
	.param .u32 _Z11divDevYPlusPdPKdjjjdddd_param_2,
	.param .u32 _Z11divDevYPlusPdPKdjjjdddd_param_3,
	.param .u32 _Z11divDevYPlusPdPKdjjjdddd_param_4,
	.param .f64 _Z11divDevYPlusPdPKdjjjdddd_param_5,
	.param .f64 _Z11divDevYPlusPdPKdjjjdddd_param_6,
	.param .f64 _Z11divDevYPlusPdPKdjjjdddd_param_7,
	.param .f64 _Z11divDevYPlusPdPKdjjjdddd_param_8
)
{
	.reg .pred 	%p<3>;
	.reg .b32 	%r<33>;
	.reg .b64 	%rd<19>;
	.reg .b64 	%fd<26>;

	ld.param.u64 	%rd2, [_Z11divDevYPlusPdPKdjjjdddd_param_0];
	ld.param.u64 	%rd3, [_Z11divDevYPlusPdPKdjjjdddd_param_1];
	ld.param.u32 	%r5, [_Z11divDevYPlusPdPKdjjjdddd_param_2];
	ld.param.u32 	%r6, [_Z11divDevYPlusPdPKdjjjdddd_param_3];
	ld.param.f64 	%fd8, [_Z11divDevYPlusPdPKdjjjdddd_param_5];
	ld.param.f64 	%fd9, [_Z11divDevYPlusPdPKdjjjdddd_param_6];
	ld.param.f64 	%fd10, [_Z11divDevYPlusPdPKdjjjdddd_param_7];
	ld.param.f64 	%fd11, [_Z11divDevYPlusPdPKdjjjdddd_param_8];
	cvta.to.global.u64 	%rd1, %rd3;
	mov.u32 	%r7, %ntid.x;
	mov.u32 	%r8, %ctaid.x;
	mov.u32 	%r9, %tid.x;
	mad.lo.s32 	%r1, %r7, %r8, %r9;
	mov.u32 	%r10, %ntid.y;
	mov.u32 	%r11, %ctaid.y;
	mov.u32 	%r12, %tid.y;
	mad.lo.s32 	%r2, %r10, %r11, %r12;
	mov.u32 	%r13, %ntid.z;
	mov.u32 	%r14, %ctaid.z;
	mov.u32 	%r15, %tid.z;
	mad.lo.s32 	%r16, %r13, %r14, %r15;
	mad.lo.s32 	%r17, %r5, %r2, %r1;
	mul.lo.s32 	%r18, %r5, %r16;
	mul.lo.s32 	%r3, %r18, %r6;
	add.s32 	%r4, %r17, %r3;
	add.s32 	%r19, %r4, %r5;
	add.s32 	%r20, %r19, %r5;
	mul.wide.u32 	%rd4, %r4, 8;
	add.s64 	%rd5, %rd1, %rd4;
	ld.global.f64 	%fd1, [%rd5];
	mul.wide.u32 	%rd6, %r19, 8;
	add.s64 	%rd7, %rd1, %rd6;
	ld.global.f64 	%fd24, [%rd7];
	mul.wide.u32 	%rd8, %r20, 8;
	add.s64 	%rd9, %rd1, %rd8;
	ld.global.f64 	%fd25, [%rd9];
	add.s32 	%r21, %r6, -2;
	setp.ne.s32 	%p1, %r2, %r21;
	@%p1 bra 	$L__BB2_2;
	add.s32 	%r22, %r6, -1;
	mad.lo.s32 	%r23, %r22, %r5, %r1;
	add.s32 	%r24, %r23, %r3;
	add.s32 	%r25, %r6, -3;
	mul.lo.s32 	%r26, %r25, %r5;
	add.s32 	%r27, %r26, %r1;
	add.s32 	%r28, %r27, %r3;
	sub.s32 	%r29, %r26, %r5;
	add.s32 	%r30, %r29, %r1;
	add.s32 	%r31, %r30, %r3;
	mul.wide.u32 	%rd10, %r24, 8;
	add.s64 	%rd11, %rd1, %rd10;
	ld.global.f64 	%fd24, [%rd11];
	mul.f64 	%fd12, %fd1, 0dC018000000000000;
	fma.rn.f64 	%fd13, %fd24, 0d4010000000000000, %fd12;
	mul.wide.u32 	%rd12, %r28, 8;
	add.s64 	%rd13, %rd1, %rd12;
	ld.global.f64 	%fd14, [%rd13];
	fma.rn.f64 	%fd15, %fd14, 0d4010000000000000, %fd13;
	mul.wide.u32 	%rd14, %r31, 8;
	add.s64 	%rd15, %rd1, %rd14;
	ld.global.f64 	%fd16, [%rd15];
	sub.f64 	%fd25, %fd15, %fd16;
$L__BB2_2:
	cvta.to.global.u64 	%rd16, %rd2;
	add.s32 	%r32, %r6, -1;
	setp.eq.s32 	%p2, %r2, %r32;
	selp.f64 	%fd17, 0d0000000000000000, %fd1, %p2;
	selp.f64 	%fd18, 0d0000000000000000, %fd24, %p2;
	selp.f64 	%fd19, 0d0000000000000000, %fd25, %p2;
	mul.f64 	%fd20, %fd10, %fd18;
	fma.rn.f64 	%fd21, %fd9, %fd17, %fd20;
	fma.rn.f64 	%fd22, %fd11, %fd19, %fd21;
	mul.f64 	%fd23, %fd8, %fd22;
	add.s64 	%rd18, %rd16, %rd4;
	st.global.f64 	[%rd18], %fd23;
	ret;

}
	// .globl	_Z10divDevYMinPdPKdjjjdddd
.visible .entry _Z10divDevYMinPdPKdjjjdddd(
	.param .u64 .ptr .align 1 _Z10divDevYMinPdPKdjjjdddd_param_0,
	.param .u64 .ptr .align 1 _Z10divDevYMinPdPKdjjjdddd_param_1,
	.param .u32 _Z10divDevYMinPdPKdjjjdddd_param_2,
	.param .u32 _Z10divDevYMinPdPKdjjjdddd_param_3,
	.param .u32 _Z10divDevYMinPdPKdjjjdddd_param_4,
	.param .f64 _Z10divDevYMinPdPKdjjjdddd_param_5,
	.param .f64 _Z10divDevYMinPdPKdjjjdddd_param_6,
	.param .f64 _Z10divDevYMinPdPKdjjjdddd_param_7,
	.param .f64 _Z10divDevYMinPdPKdjjjdddd_param_8
)
{
	.reg .pred 	%p<3>;
	.reg .b32 	%r<30>;
	.reg .b64 	%rd<21>;
	.reg .b64 	%fd<29>;

	ld.param.u64 	%rd2, [_Z10divDevYMinPdPKdjjjdddd_param_0];
	ld.param.u64 	%rd3, [_Z10divDevYMinPdPKdjjjdddd_param_1];
	ld.param.u32 	%r5, [_Z10divDevYMinPdPKdjjjdddd_param_2];
	ld.param.u32 	%r6, [_Z10divDevYMinPdPKdjjjdddd_param_3];
	ld.param.f64 	%fd10, [_Z10divDevYMinPdPKdjjjdddd_param_5];
	ld.param.f64 	%fd11, [_Z10divDevYMinPdPKdjjjdddd_param_6];
	ld.param.f64 	%fd12, [_Z10divDevYMinPdPKdjjjdddd_param_7];
	ld.param.f64 	%fd13, [_Z10divDevYMinPdPKdjjjdddd_param_8];
	cvta.to.global.u64 	%rd1, %rd3;
	mov.u32 	%r7, %ntid.x;
	mov.u32 	%r8, %ctaid.x;
	mov.u32 	%r9, %tid.x;
	mad.lo.s32 	%r1, %r7, %r8, %r9;
	mov.u32 	%r10, %ntid.y;
	mov.u32 	%r11, %ctaid.y;
	mov.u32 	%r12, %tid.y;
	mad.lo.s32 	%r2, %r10, %r11, %r12;
	mov.u32 	%r13, %ntid.z;
	mov.u32 	%r14, %ctaid.z;
	mov.u32 	%r15, %tid.z;
	mad.lo.s32 	%r16, %r13, %r14, %r15;
	mul.lo.s32 	%r17, %r5, %r2;
	add.s32 	%r18, %r17, %r1;
	mul.lo.s32 	%r19, %r5, %r16;
	mul.lo.s32 	%r3, %r19, %r6;
	add.s32 	%r4, %r18, %r3;
	sub.s32 	%r20, %r17, %r5;
	add.s32 	%r21, %r20, %r1;
	add.s32 	%r22, %r21, %r3;
	sub.s32 	%r23, %r20, %r5;
	add.s32 	%r24, %r23, %r1;
	add.s32 	%r25, %r24, %r3;
	mul.wide.u32 	%rd4, %r4, 8;
	add.s64 	%rd5, %rd1, %rd4;
	ld.global.f64 	%fd26, [%rd5];
	mul.wide.u32 	%rd6, %r22, 8;
	add.s64 	%rd7, %rd1, %rd6;
	ld.global.f64 	%fd27, [%rd7];
	mul.wide.u32 	%rd8, %r25, 8;
	add.s64 	%rd9, %rd1, %rd8;
	ld.global.f64 	%fd28, [%rd9];
	setp.ne.s32 	%p1, %r2, 1;
	@%p1 bra 	$L__BB3_2;
	add.s32 	%r26, %r3, %r1;
	add.s32 	%r27, %r26, %r5;
	add.s32 	%r28, %r27, %r5;
	add.s32 	%r29, %r28, %r5;
	mul.wide.u32 	%rd10, %r27, 8;
	add.s64 	%rd11, %rd1, %rd10;
	ld.global.f64 	%fd26, [%rd11];
	mul.wide.u32 	%rd12, %r26, 8;
	add.s64 	%rd13, %rd1, %rd12;
	ld.global.f64 	%fd27, [%rd13];
	mul.f64 	%fd14, %fd26, 0dC018000000000000;
	fma.rn.f64 	%fd15, %fd27, 0d4010000000000000, %fd14;
	mul.wide.u32 	%rd14, %r28, 8;
	add.s64 	%rd15, %rd1, %rd14;
	ld.global.f64 	%fd16, [%rd15];
	fma.rn.f64 	%fd17, %fd16, 0d4010000000000000, %fd15;
	mul.wide.u32 	%rd16, %r29, 8;
	add.s64 	%rd17, %rd1, %rd16;
	ld.global.f64 	%fd18, [%rd17];
	sub.f64 	%fd28, %fd17, %fd18;
$L__BB3_2:
	cvta.to.global.u64 	%rd18, %rd2;
	setp.eq.s32 	%p2, %r2, 0;
	selp.f64 	%fd19, 0d0000000000000000, %fd26, %p2;
	selp.f64 	%fd20, 0d0000000000000000, %fd27, %p2;
	selp.f64 	%fd21, 0d0000000000000000, %fd28, %p2;
	mul.f64 	%fd22, %fd12, %fd20;
	fma.rn.f64 	%fd23, %fd11, %fd19, %fd22;
	fma.rn.f64 	%fd24, %fd13, %fd21, %fd23;
	mul.f64 	%fd25, %fd10, %fd24;
	add.s64 	%rd20, %rd18, %rd4;
	st.global.f64 	[%rd20], %fd25;
	ret;

}
	// .globl	_Z11divDevZPlusPdPKdjjjdddd
.visible .entry _Z11divDevZPlusPdPKdjjjdddd(
	.param .u64 .ptr .align 1 _Z11divDevZPlusPdPKdjjjdddd_param_0,
	.param .u64 .ptr .align 1 _Z11divDevZPlusPdPKdjjjdddd_param_1,
	.param .u32 _Z11divDevZPlusPdPKdjjjdddd_param_2,
	.param .u32 _Z11divDevZPlusPdPKdjjjdddd_param_3,
	.param .u32 _Z11divDevZPlusPdPKdjjjdddd_param_4,
	.param .f64 _Z11divDevZPlusPdPKdjjjdddd_param_5,
	.param .f64 _Z11divDevZPlusPdPKdjjjdddd_param_6,
	.param .f64 _Z11divDevZPlusPdPKdjjjdddd_param_7,
	.param .f64 _Z11divDevZPlusPdPKdjjjdddd_param_8
)
{
	.reg .pred 	%p<3>;
	.reg .b32 	%r<30>;
	.reg .b64 	%rd<19>;
	.reg .b64 	%fd<26>;

	ld.param.u64 	%rd2, [_Z11divDevZPlusPdPKdjjjdddd_param_0];
	ld.param.u64 	%rd3, [_Z11divDevZPlusPdPKdjjjdddd_param_1];
	ld.param.u32 	%r6, [_Z11divDevZPlusPdPKdjjjdddd_param_2];
	ld.param.u32 	%r7, [_Z11divDevZPlusPdPKdjjjdddd_param_3];
	ld.param.u32 	%r5, [_Z11divDevZPlusPdPKdjjjdddd_param_4];
	ld.param.f64 	%fd8, [_Z11divDevZPlusPdPKdjjjdddd_param_5];
	ld.param.f64 	%fd9, [_Z11divDevZPlusPdPKdjjjdddd_param_6];
	ld.param.f64 	%fd10, [_Z11divDevZPlusPdPKdjjjdddd_param_7];
	ld.param.f64 	%fd11, [_Z11divDevZPlusPdPKdjjjdddd_param_8];
	cvta.to.global.u64 	%rd1, %rd3;
	mov.u32 	%r8, %ntid.x;
	mov.u32 	%r9, %ctaid.x;
	mov.u32 	%r10, %tid.x;
	mad.lo.s32 	%r11, %r8, %r9, %r10;
	mov.u32 	%r12, %ntid.y;
	mov.u32 	%r13, %ctaid.y;
	mov.u32 	%r14, %tid.y;
	mad.lo.s32 	%r15, %r12, %r13, %r14;
	mov.u32 	%r16, %ntid.z;
	mov.u32 	%r17, %ctaid.z;
	mov.u32 	%r18, %tid.z;
	mad.lo.s32 	%r1, %r16, %r17, %r18;
	mad.lo.s32 	%r2, %r6, %r15, %r11;
	mul.lo.s32 	%r3, %r7, %r6;
	mad.lo.s32 	%r4, %r3, %r1, %r2;
	add.s32 	%r19, %r4, %r3;
	add.s32 	%r20, %r19, %r3;
	mul.wide.u32 	%rd4, %r4, 8;
	add.s64 	%rd5, %rd1, %rd4;
	ld.global.f64 	%fd1, [%rd5];
	mul.wide.u32 	%rd6, %r19, 8;
	add.s64 	%rd7, %rd1, %rd6;
	ld.global.f64 	%fd24, [%rd7];
	mul.wide.u32 	%rd8, %r20, 8;
	add.s64 	%rd9, %rd1, %rd8;
	ld.global.f64 	%fd25, [%rd9];
	add.s32 	%r21, %r5, -2;
	setp.ne.s32 	%p1, %r1, %r21;
	@%p1 bra 	$L__BB4_2;
	add.s32 	%r22, %r5, -1;
	mad.lo.s32 	%r23, %r22, %r3, %r2;
	add.s32 	%r24, %r5, -3;
	mul.lo.s32 	%r25, %r24, %r3;
	add.s32 	%r26, %r25, %r2;
	sub.s32 	%r27, %r25, %r3;
	add.s32 	%r28, %r27, %r2;
	mul.wide.u32 	%rd10, %r23, 8;
	add.s64 	%rd11, %rd1, %rd10;
	ld.global.f64 	%fd24, [%rd11];
	mul.f64 	%fd12, %fd1, 0dC018000000000000;
	fma.rn.f64 	%fd13, %fd24, 0d4010000000000000, %fd12;
	mul.wide.u32 	%rd12, %r26, 8;
	add.s64 	%rd13, %rd1, %rd12;
	ld.global.f64 	%fd14, [%rd13];
	fma.rn.f64 	%fd15, %fd14, 0d4010000000000000, %fd13;
	mul.wide.u32 	%rd14, %r28, 8;
	add.s64 	%rd15, %rd1, %rd14;
	ld.global.f64 	%fd16, [%rd15];
	sub.f64 	%fd25, %fd15, %fd16;
$L__BB4_2:
	cvta.to.global.u64 	%rd16, %rd2;
	add.s32 	%r29, %r5, -1;
	setp.eq.s32 	%p2, %r1, %r29;
	selp.f64 	%fd17, 0d0000000000000000, %fd1, %p2;
	selp.f64 	%fd18, 0d0000000000000000, %fd24, %p2;
	selp.f64 	%fd19, 0d0000000000000000, %fd25, %p2;
	mul.f64 	%fd20, %fd10, %fd18;
	fma.rn.f64 	%fd21, %fd9, %fd17, %fd20;
	fma.rn.f64 	%fd22, %fd11, %fd19, %fd21;
	mul.f64 	%fd23, %fd8, %fd22;
	add.s64 	%rd18, %rd16, %rd4;
	st.global.f64 	[%rd18], %fd23;
	ret;

}
	// .globl	_Z10divDevZMinPdPKdjjjdddd
.visible .entry _Z10divDevZMinPdPKdjjjdddd(
	.param .u64 .ptr .align 1 _Z10divDevZMinPdPKdjjjdddd_param_0,
	.param .u64 .ptr .align 1 _Z10divDevZMinPdPKdjjjdddd_param_1,
	.param .u32 _Z10divDevZMinPdPKdjjjdddd_param_2,
	.param .u32 _Z10divDevZMinPdPKdjjjdddd_param_3,
	.param .u32 _Z10divDevZMinPdPKdjjjdddd_param_4,
	.param .f64 _Z10divDevZMinPdPKdjjjdddd_param_5,
	.param .f64 _Z10divDevZMinPdPKdjjjdddd_param_6,
	.param .f64 _Z10divDevZMinPdPKdjjjdddd_param_7,
	.param .f64 _Z10divDevZMinPdPKdjjjdddd_param_8
)
{
	.reg .pred 	%p<3>;
	.reg .b32 	%r<27>;
	.reg .b64 	%rd<21>;
	.reg .b64 	%fd<29>;

	ld.param.u64 	%rd2, [_Z10divDevZMinPdPKdjjjdddd_param_0];
	ld.param.u64 	%rd3, [_Z10divDevZMinPdPKdjjjdddd_param_1];
	ld.param.u32 	%r6, [_Z10divDevZMinPdPKdjjjdddd_param_2];
	ld.param.u32 	%r7, [_Z10divDevZMinPdPKdjjjdddd_param_3];
	ld.param.f64 	%fd10, [_Z10divDevZMinPdPKdjjjdddd_param_5];
	ld.param.f64 	%fd11, [_Z10divDevZMinPdPKdjjjdddd_param_6];
	ld.param.f64 	%fd12, [_Z10divDevZMinPdPKdjjjdddd_param_7];
	ld.param.f64 	%fd13, [_Z10divDevZMinPdPKdjjjdddd_param_8];
	cvta.to.global.u64 	%rd1, %rd3;
	mov.u32 	%r8, %ntid.x;
	mov.u32 	%r9, %ctaid.x;
	mov.u32 	%r10, %tid.x;
	mad.lo.s32 	%r1, %r8, %r9, %r10;
	mov.u32 	%r11, %ntid.y;
	mov.u32 	%r12, %ctaid.y;
	mov.u32 	%r13, %tid.y;
	mad.lo.s32 	%r2, %r11, %r12, %r13;
	mov.u32 	%r14, %ntid.z;
	mov.u32 	%r15, %ctaid.z;
	mov.u32 	%r16, %tid.z;
	mad.lo.s32 	%r3, %r14, %r15, %r16;
	mad.lo.s32 	%r17, %r6, %r2, %r1;
	mul.lo.s32 	%r4, %r7, %r6;
	mul.lo.s32 	%r18, %r4, %r3;
	add.s32 	%r5, %r18, %r17;
	sub.s32 	%r19, %r18, %r4;
	add.s32 	%r20, %r19, %r17;
	sub.s32 	%r21, %r19, %r4;
	add.s32 	%r22, %r21, %r17;
	mul.wide.u32 	%rd4, %r5, 8;
	add.s64 	%rd5, %rd1, %rd4;
	ld.global.f64 	%fd26, [%rd5];
	mul.wide.u32 	%rd6, %r20, 8;
	add.s64 	%rd7, %rd1, %rd6;
	ld.global.f64 	%fd27, [%rd7];
	mul.wide.u32 	%rd8, %r22, 8;
	add.s64 	%rd9, %rd1, %rd8;
	ld.global.f64 	%fd28, [%rd9];
	setp.ne.s32 	%p1, %r3, 1;
	@%p1 bra 	$L__BB5_2;
	add.s32 	%r23, %r4, %r1;
	add.s32 	%r24, %r23, %r2;
	add.s32 	%r25, %r24, %r4;
	add.s32 	%r26, %r25, %r4;
	mul.wide.u32 	%rd10, %r24, 8;
	add.s64 	%rd11, %rd1, %rd10;
	ld.global.f64 	%fd26, [%rd11];
	mul.wide.u32 	%rd12, %r23, 8;
	add.s64 	%rd13, %rd1, %rd12;
	ld.global.f64 	%fd27, [%rd13];
	mul.f64 	%fd14, %fd26, 0dC018000000000000;
	fma.rn.f64 	%fd15, %fd27, 0d4010000000000000, %fd14;
	mul.wide.u32 	%rd14, %r25, 8;
	add.s64 	%rd15, %rd1, %rd14;
	ld.global.f64 	%fd16, [%rd15];
	fma.rn.f64 	%fd17, %fd16, 0d4010000000000000, %fd15;
	mul.wide.u32 	%rd16, %r26, 8;
	add.s64 	%rd17, %rd1, %rd16;
	ld.global.f64 	%fd18, [%rd17];
	sub.f64 	%fd28, %fd17, %fd18;
$L__BB5_2:
	cvta.to.global.u64 	%rd18, %rd2;
	setp.eq.s32 	%p2, %r3, 0;
	selp.f64 	%fd19, 0d0000000000000000, %fd26, %p2;
	selp.f64 	%fd20, 0d0000000000000000, %fd27, %p2;
	selp.f64 	%fd21, 0d0000000000000000, %fd28, %p2;
	mul.f64 	%fd22, %fd12, %fd20;
	fma.rn.f64 	%fd23, %fd11, %fd19, %fd22;
	fma.rn.f64 	%fd24, %fd13, %fd21, %fd23;
	mul.f64 	%fd25, %fd10, %fd24;
	add.s64 	%rd20, %rd18, %rd4;
	st.global.f64 	[%rd20], %fd25;
	ret;

}
	// .globl	_Z15get_flux_e_CUDAPdPKdS1_S1_S1_jjj
.visible .entry _Z15get_flux_e_CUDAPdPKdS1_S1_S1_jjj(
	.param .u64 .ptr .align 1 _Z15get_flux_e_CUDAPdPKdS1_S1_S1_jjj_param_0,
	.param .u64 .ptr .align 1 _Z15get_flux_e_CUDAPdPKdS1_S1_S1_jjj_param_1,
	.param .u64 .ptr .align 1 _Z15get_flux_e_CUDAPdPKdS1_S1_S1_jjj_param_2,
	.param .u64 .ptr .align 1 _Z15get_flux_e_CUDAPdPKdS1_S1_S1_jjj_param_3,
	.param .u64 .ptr .align 1 _Z15get_flux_e_CUDAPdPKdS1_S1_S1_jjj_param_4,
	.param .u32 _Z15get_flux_e_CUDAPdPKdS1_S1_S1_jjj_param_5,
	.param .u32 _Z15get_flux_e_CUDAPdPKdS1_S1_S1_jjj_param_6,
	.param .u32 _Z15get_flux_e_CUDAPdPKdS1_S1_S1_jjj_param_7
)
{
	.reg .b32 	%r<24>;
	.reg .b64 	%rd<23>;
	.reg .b64 	%fd<12>;

	ld.param.u64 	%rd1, [_Z15get_flux_e_CUDAPdPKdS1_S1_S1_jjj_param_0];
	ld.param.u64 	%rd2, [_Z15get_flux_e_CUDAPdPKdS1_S1_S1_jjj_param_1];
	ld.param.u64 	%rd3, [_Z15get_flux_e_CUDAPdPKdS1_S1_S1_jjj_param_2];
	ld.param.u64 	%rd4, [_Z15get_flux_e_CUDAPdPKdS1_S1_S1_jjj_param_3];
	ld.param.u64 	%rd5, [_Z15get_flux_e_CUDAPdPKdS1_S1_S1_jjj_param_4];
	ld.param.u32 	%r1, [_Z15get_flux_e_CUDAPdPKdS1_S1_S1_jjj_param_5];
	ld.param.u32 	%r2, [_Z15get_flux_e_CUDAPdPKdS1_S1_S1_jjj_param_6];
	ld.param.u32 	%r3, [_Z15get_flux_e_CUDAPdPKdS1_S1_S1_jjj_param_7];
	cvta.to.global.u64 	%rd6, %rd1;
	cvta.to.global.u64 	%rd7, %rd4;
	cvta.to.global.u64 	%rd8, %rd3;
	cvta.to.global.u64 	%rd9, %rd2;
	cvta.to.global.u64 	%rd10, %rd5;
	mov.u32 	%r4, %ntid.x;
	mov.u32 	%r5, %ctaid.x;
	mov.u32 	%r6, %tid.x;
	mad.lo.s32 	%r7, %r4, %r5, %r6;
	mov.u32 	%r8, %ntid.y;
	mov.u32 	%r9, %ctaid.y;
	mov.u32 	%r10, %tid.y;
	mad.lo.s32 	%r11, %r8, %r9, %r10;
	mov.u32 	%r12, %ntid.z;
	mov.u32 	%r13, %ctaid.z;
	mov.u32 	%r14, %tid.z;
	mad.lo.s32 	%r15, %r12, %r13, %r14;
	mad.lo.s32 	%r16, %r1, %r11, %r7;
	mul.lo.s32 	%r17, %r2, %r1;
	mad.lo.s32 	%r18, %r17, %r15, %r16;
	mul.lo.s32 	%r19, %r17, %r3;
	mad.lo.s32 	%r20, %r19, 9, %r18;
	mul.wide.u32 	%rd11, %r20, 8;
	add.s64 	%rd12, %rd10, %rd11;
	ld.global.f64 	%fd1, [%rd12];
	mul.wide.u32 	%rd13, %r18, 8;
	add.s64 	%rd14, %rd10, %rd13;
	ld.global.f64 	%fd2, [%rd14];
	add.s64 	%rd15, %rd9, %rd13;
	ld.global.f64 	%fd3, [%rd15];
	shl.b32 	%r21, %r19, 3;
	sub.s32 	%r22, %r20, %r21;
	mul.wide.u32 	%rd16, %r22, 8;
	add.s64 	%rd17, %rd10, %rd16;
	ld.global.f64 	%fd4, [%rd17];
	add.s64 	%rd18, %rd8, %rd13;
	ld.global.f64 	%fd5, [%rd18];
	mul.f64 	%fd6, %fd4, %fd5;
	fma.rn.f64 	%fd7, %fd2, %fd3, %fd6;
	add.s32 	%r23, %r22, %r19;
	mul.wide.u32 	%rd19, %r23, 8;
	add.s64 	%rd20, %rd10, %rd19;
	ld.global.f64 	%fd8, [%rd20];
	add.s64 	%rd21, %rd7, %rd13;
	ld.global.f64 	%fd9, [%rd21];
	fma.rn.f64 	%fd10, %fd8, %fd9, %fd7;
	mul.f64 	%fd11, %fd1, %fd10;
	add.s64 	%rd22, %rd6, %rd13;
	st.global.f64 	[%rd22], %fd11;
	ret;

}
	// .globl	_Z15get_flux_f_CUDAPdPKdS1_S1_S1_jjj
.visible .entry _Z15get_flux_f_CUDAPdPKdS1_S1_S1_jjj(
	.param .u64 .ptr .align 1 _Z15get_flux_f_CUDAPdPKdS1_S1_S1_jjj_param_0,
	.param .u64 .ptr .align 1 _Z15get_flux_f_CUDAPdPKdS1_S1_S1_jjj_param_1,
	.param .u64 .ptr .align 1 _Z15get_flux_f_CUDAPdPKdS1_S1_S1_jjj_param_2,
	.param .u64 .ptr .align 1 _Z15get_flux_f_CUDAPdPKdS1_S1_S1_jjj_param_3,
	.param .u64 .ptr .align 1 _Z15get_flux_f_CUDAPdPKdS1_S1_S1_jjj_param_4,
	.param .u32 _Z15get_flux_f_CUDAPdPKdS1_S1_S1_jjj_param_5,
	.param .u32 _Z15get_flux_f_CUDAPdPKdS1_S1_S1_jjj_param_6,
	.param .u32 _Z15get_flux_f_CUDAPdPKdS1_S1_S1_jjj_param_7
)
{
	.reg .b32 	%r<24>;
	.reg .b64 	%rd<24>;
	.reg .b64 	%fd<12>;

	ld.param.u64 	%rd1, [_Z15get_flux_f_CUDAPdPKdS1_S1_S1_jjj_param_0];
	ld.param.u64 	%rd2, [_Z15get_flux_f_CUDAPdPKdS1_S1_S1_jjj_param_1];
	ld.param.u64 	%rd3, [_Z15get_flux_f_CUDAPdPKdS1_S1_S1_jjj_param_2];
	ld.param.u64 	%rd4, [_Z15get_flux_f_CUDAPdPKdS1_S1_S1_jjj_param_3];
	ld.param.u64 	%rd5, [_Z15get_flux_f_CUDAPdPKdS1_S1_S1_jjj_param_4];
	ld.param.u32 	%r1, [_Z15get_flux_f_CUDAPdPKdS1_S1_S1_jjj_param_5];
	ld.param.u32 	%r2, [_Z15get_flux_f_CUDAPdPKdS1_S1_S1_jjj_param_6];
	ld.param.u32 	%r3, [_Z15get_flux_f_CUDAPdPKdS1_S1_S1_jjj_param_7];
	cvta.to.global.u64 	%rd6, %rd1;
	cvta.to.global.u64 	%rd7, %rd4;
	cvta.to.global.u64 	%rd8, %rd3;
	cvta.to.global.u64 	%rd9, %rd2;
	cvta.to.global.u64 	%rd10, %rd5;
	mov.u32 	%r4, %ntid.x;
	mov.u32 	%r5, %ctaid.x;
	mov.u32 	%r6, %tid.x;
	mad.lo.s32 	%r7, %r4, %r5, %r6;
	mov.u32 	%r8, %ntid.y;
	mov.u32 	%r9, %ctaid.y;
	mov.u32 	%r10, %tid.y;
	mad.lo.s32 	%r11, %r8, %r9, %r10;
	mov.u32 	%r12, %ntid.z;
	mov.u32 	%r13, %ctaid.z;
	mov.u32 	%r14, %tid.z;
	mad.lo.s32 	%r15, %r12, %r13, %r14;
	mad.lo.s32 	%r16, %r1, %r11, %r7;
	mul.lo.s32 	%r17, %r2, %r1;
	mad.lo.s32 	%r18, %r17, %r15, %r16;
	mul.lo.s32 	%r19, %r17, %r3;
	mad.lo.s32 	%r20, %r19, 9, %r18;
	mul.wide.u32 	%rd11, %r20, 8;
	add.s64 	%rd12, %rd10, %rd11;
	ld.global.f64 	%fd1, [%rd12];
	mad.lo.s32 	%r21, %r19, -6, %r20;
	mul.wide.u32 	%rd13, %r21, 8;
	add.s64 	%rd14, %rd10, %rd13;
	ld.global.f64 	%fd2, [%rd14];
	mul.wide.u32 	%rd15, %r18, 8;
	add.s64 	%rd16, %rd9, %rd15;
	ld.global.f64 	%fd3, [%rd16];
	add.s32 	%r22, %r21, %r19;
	mul.wide.u32 	%rd17, %r22, 8;
	add.s64 	%rd18, %rd10, %rd17;
	ld.global.f64 	%fd4, [%rd18];
	add.s64 	%rd19, %rd8, %rd15;
	ld.global.f64 	%fd5, [%rd19];
	mul.f64 	%fd6, %fd4, %fd5;
	fma.rn.f64 	%fd7, %fd2, %fd3, %fd6;
	add.s32 	%r23, %r22, %r19;
	mul.wide.u32 	%rd20, %r23, 8;
	add.s64 	%rd21, %rd10, %rd20;
	ld.global.f64 	%fd8, [%rd21];
	add.s64 	%rd22, %rd7, %rd15;
	ld.global.f64 	%fd9, [%rd22];
	fma.rn.f64 	%fd10, %fd8, %fd9, %fd7;
	mul.f64 	%fd11, %fd1, %fd10;
	add.s64 	%rd23, %rd6, %rd15;
	st.global.f64 	[%rd23], %fd11;
	ret;

}
	// .globl	_Z15get_flux_g_CUDAPdPKdS1_S1_S1_jjj
.visible .entry _Z15get_flux_g_CUDAPdPKdS1_S1_S1_jjj(
	.param .u64 .ptr .align 1 _Z15get_flux_g_CUDAPdPKdS1_S1_S1_jjj_param_0,
	.param .u64 .ptr .align 1 _Z15get_flux_g_CUDAPdPKdS1_S1_S1_jjj_param_1,
	.param .u64 .ptr .align 1 _Z15get_flux_g_CUDAPdPKdS1_S1_S1_jjj_param_2,
	.param .u64 .ptr .align 1 _Z15get_flux_g_CUDAPdPKdS1_S1_S1_jjj_param_3,
	.param .u64 .ptr .align 1 _Z15get_flux_g_CUDAPdPKdS1_S1_S1_jjj_param_4,
	.param .u32 _Z15get_flux_g_CUDAPdPKdS1_S1_S1_jjj_param_5,
	.param .u32 _Z15get_flux_g_CUDAPdPKdS1_S1_S1_jjj_param_6,
	.param .u32 _Z15get_flux_g_CUDAPdPKdS1_S1_S1_jjj_param_7
)
{
	.reg .b32 	%r<24>;
	.reg .b64 	%rd<24>;
	.reg .b64 	%fd<12>;

	ld.param.u64 	%rd1, [_Z15get_flux_g_CUDAPdPKdS1_S1_S1_jjj_param_0];
	ld.param.u64 	%rd2, [_Z15get_flux_g_CUDAPdPKdS1_S1_S1_jjj_param_1];
	ld.param.u64 	%rd3, [_Z15get_flux_g_CUDAPdPKdS1_S1_S1_jjj_param_2];
	ld.param.u64 	%rd4, [_Z15get_flux_g_CUDAPdPKdS1_S1_S1_jjj_param_3];
	ld.param.u64 	%rd5, [_Z15get_flux_g_CUDAPdPKdS1_S1_S1_jjj_param_4];
	ld.param.u32 	%r1, [_Z15get_flux_g_CUDAPdPKdS1_S1_S1_jjj_param_5];
	ld.param.u32 	%r2, [_Z15get_flux_g_CUDAPdPKdS1_S1_S1_jjj_param_6];
	ld.param.u32 	%r3, [_Z15get_flux_g_CUDAPdPKdS1_S1_S1_jjj_param_7];
	cvta.to.global.u64 	%rd6, %rd1;
	cvta.to.global.u64 	%rd7, %rd4;
	cvta.to.global.u64 	%rd8, %rd3;
	cvta.to.global.u64 	%rd9, %rd2;
	cvta.to.global.u64 	%rd10, %rd5;
	mov.u32 	%r4, %ntid.x;
	mov.u32 	%r5, %ctaid.x;
	mov.u32 	%r6, %tid.x;
	mad.lo.s32 	%r7, %r4, %r5, %r6;
	mov.u32 	%r8, %ntid.y;
	mov.u32 	%r9, %ctaid.y;
	mov.u32 	%r10, %tid.y;
	mad.lo.s32 	%r11, %r8, %r9, %r10;
	mov.u32 	%r12, %ntid.z;
	mov.u32 	%r13, %ctaid.z;
	mov.u32 	%r14, %tid.z;
	mad.lo.s32 	%r15, %r12, %r13, %r14;
	mad.lo.s32 	%r16, %r1, %r11, %r7;
	mul.lo.s32 	%r17, %r2, %r1;
	mad.lo.s32 	%r18, %r17, %r15, %r16;
	mul.lo.s32 	%r19, %r17, %r3;
	mad.lo.s32 	%r20, %r19, 9, %r18;
	mul.wide.u32 	%rd11, %r20, 8;
	add.s64 	%rd12, %rd10, %rd11;
	ld.global.f64 	%fd1, [%rd12];
	mad.lo.s32 	%r21, %r19, -3, %r20;
	mul.wide.u32 	%rd13, %r21, 8;
	add.s64 	%rd14, %rd10, %rd13;
	ld.global.f64 	%fd2, [%rd14];
	mul.wide.u32 	%rd15, %r18, 8;
	add.s64 	%rd16, %rd9, %rd15;
	ld.global.f64 	%fd3, [%rd16];
	add.s32 	%r22, %r21, %r19;
	mul.wide.u32 	%rd17, %r22, 8;
	add.s64 	%rd18, %rd10, %rd17;
	ld.global.f64 	%fd4, [%rd18];
	add.s64 	%rd19, %rd8, %rd15;
	ld.global.f64 	%fd5, [%rd19];
	mul.f64 	%fd6, %fd4, %fd5;
	fma.rn.f64 	%fd7, %fd2, %fd3, %fd6;
	add.s32 	%r23, %r22, %r19;
	mul.wide.u32 	%rd20, %r23, 8;
	add.s64 	%rd21, %rd10, %rd20;
	ld.global.f64 	%fd8, [%rd21];
	add.s64 	%rd22, %rd7, %rd15;
	ld.global.f64 	%fd9, [%rd22];
	fma.rn.f64 	%fd10, %fd8, %fd9, %fd7;
	mul.f64 	%fd11, %fd1, %fd10;
	add.s64 	%rd23, %rd6, %rd15;
	st.global.f64 	[%rd23], %fd11;
	ret;

}
	// .globl	_Z18rs_divergence_CUDAPdPKdS1_S1_S1_jjj
.visible .entry _Z18rs_divergence_CUDAPdPKdS1_S1_S1_jjj(
	.param .u64 .ptr .align 1 _Z18rs_divergence_CUDAPdPKdS1_S1_S1_jjj_param_0,
	.param .u64 .ptr .align 1 _Z18rs_divergence_CUDAPdPKdS1_S1_S1_jjj_param_1,
	.param .u64 .ptr .align 1 _Z18rs_divergence_CUDAPdPKdS1_S1_S1_jjj_param_2,
	.param .u64 .ptr .align 1 _Z18rs_divergence_CUDAPdPKdS1_S1_S1_jjj_param_3,
	.param .u64 .ptr .align 1 _Z18rs_divergence_CUDAPdPKdS1_S1_S1_jjj_param_4,
	.param .u32 _Z18rs_divergence_CUDAPdPKdS1_S1_S1_jjj_param_5,
	.param .u32 _Z18rs_divergence_CUDAPdPKdS1_S1_S1_jjj_param_6,
	.param .u32 _Z18rs_divergence_CUDAPdPKdS1_S1_S1_jjj_param_7
)
{
	.reg .b32 	%r<22>;
	.reg .b64 	%rd<22>;
	.reg .b64 	%fd<14>;

	ld.param.u64 	%rd1, [_Z18rs_divergence_CUDAPdPKdS1_S1_S1_jjj_param_0];
	ld.param.u64 	%rd2, [_Z18rs_divergence_CUDAPdPKdS1_S1_S1_jjj_param_1];
	ld.param.u64 	%rd3, [_Z18rs_divergence_CUDAPdPKdS1_S1_S1_jjj_param_2];
	ld.param.u64 	%rd4, [_Z18rs_divergence_CUDAPdPKdS1_S1_S1_jjj_param_3];
	ld.param.u64 	%rd5, [_Z18rs_divergence_CUDAPdPKdS1_S1_S1_jjj_param_4];
	ld.param.u32 	%r1, [_Z18rs_divergence_CUDAPdPKdS1_S1_S1_jjj_param_5];
	ld.param.u32 	%r2, [_Z18rs_divergence_CUDAPdPKdS1_S1_S1_jjj_param_6];
	ld.param.u32 	%r3, [_Z18rs_divergence_CUDAPdPKdS1_S1_S1_jjj_param_7];
	cvta.to.global.u64 	%rd6, %rd1;
	cvta.to.global.u64 	%rd7, %rd4;
	cvta.to.global.u64 	%rd8, %rd3;
	cvta.to.global.u64 	%rd9, %rd2;
	cvta.to.global.u64 	%rd10, %rd5;
	mov.u32 	%r4, %tid.x;
	mov.u32 	%r5, %ctaid.x;
	mov.u32 	%r6, %ntid.x;
	mad.lo.s32 	%r7, %r5, %r6, %r4;
	mov.u32 	%r8, %tid.y;
	mov.u32 	%r9, %ctaid.y;
	mov.u32 	%r10, %ntid.y;
	mad.lo.s32 	%r11, %r9, %r10, %r8;
	mov.u32 	%r12, %tid.z;
	mov.u32 	%r13, %ctaid.z;
	mov.u32 	%r14, %ntid.z;
	mad.lo.s32 	%r15, %r13, %r14, %r12;
	mad.lo.s32 	%r16, %r1, %r11, %r7;
	mul.lo.s32 	%r17, %r2, %r1;
	mad.lo.s32 	%r18, %r17, %r15, %r16;
	mul.lo.s32 	%r19, %r17, %r3;
	mad.lo.s32 	%r20, %r19, 10, %r18;
	mul.wide.u32 	%rd11, %r20, 8;
	add.s64 	%rd12, %rd10, %rd11;
	ld.global.f64 	%fd1, [%rd12];
	mul.wide.u32 	%rd13, %r18, 8;
	add.s64 	%rd14, %rd9, %rd13;
	ld.global.f64 	%fd2, [%rd14];
	mad.lo.s32 	%r21, %r19, -9, %r20;
	mul.wide.u32 	%rd15, %r21, 8;
	add.s64 	%rd16, %rd9, %rd15;
	ld.global.f64 	%fd3, [%rd16];
	add.f64 	%fd4, %fd2, %fd3;
	add.s64 	%rd17, %rd8, %rd13;
	ld.global.f64 	%fd5, [%rd17];
	add.f64 	%fd6, %fd4, %fd5;
	add.s64 	%rd18, %rd8, %rd15;
	ld.global.f64 	%fd7, [%rd18];
	add.f64 	%fd8, %fd6, %fd7;
	add.s64 	%rd19, %rd7, %rd13;
	ld.global.f64 	%fd9, [%rd19];
	add.f64 	%fd10, %fd8, %fd9;
	add.s64 	%rd20, %rd7, %rd15;
	ld.global.f64 	%fd11, [%rd20];
	add.f64 	%fd12, %fd10, %fd11;
	mul.f64 	%fd13, %fd1, %fd12;
	add.s64 	%rd21, %rd6, %rd13;
	st.global.f64 	[%rd21], %fd13;
	ret;

}


// ===== COMPILED SASS (sm_100) =====

	.target	sm_100

	.elftype	@"ET_EXEC"


//--------------------- .note.nv.tkinfo           --------------------------
	.section	.note.nv.tkinfo,"",@"SHT_NOTE"
	.sectionflags	@"SHF_NOTE_NV_TKINFO"
	.tkinfo
        /*0018*/ 	.word	0x00000002
        /*0030*/ 	.string	""
        /*0030*/ 	.string	"ptxas"
        /*0030*/ 	.string	"Cuda compilation tools, release 13.0, V13.0.88"
        /*0030*/ 	.string	"Build cuda_13.0.r13.0/compiler.36424714_0"
        /*0030*/ 	.string	"-arch sm_100 -m 64 "



//--------------------- .note.nv.cuinfo           --------------------------
	.section	.note.nv.cuinfo,"",@"SHT_NOTE"
	.sectionflags	@"SHF_NOTE_NV_CUINFO"
        /*0018*/ 	.short	0x0002
        /*001a*/ 	.short	0x0064
        /*001c*/ 	.short	0x0082
	.zero		2


//--------------------- .nv.info                  --------------------------
	.section	.nv.info,"",@"SHT_CUDA_INFO"
	.align	4


	//----- nvinfo : EIATTR_REGCOUNT
	.align		4
        /*0000*/ 	.byte	0x04, 0x2f
        /*0002*/ 	.short	(.L_1 - .L_0)
	.align		4
.L_0:
        /*0004*/ 	.word	index@(_Z11divDevXPlusPdPKdjjjdddd)
        /*0008*/ 	.word	0x00000018


	//----- nvinfo : EIATTR_FRAME_SIZE
	.align		4
.L_1:
        /*000c*/ 	.byte	0x04, 0x11
        /*000e*/ 	.short	(.L_3 - .L_2)
	.align		4
.L_2:
        /*0010*/ 	.word	index@(_Z11divDevXPlusPdPKdjjjdddd)
        /*0014*/ 	.word	0x00000000


	//----- nvinfo : EIATTR_REGCOUNT
	.align		4
.L_3:
        /*0018*/ 	.byte	0x04, 0x2f
        /*001a*/ 	.short	(.L_5 - .L_4)
	.align		4
.L_4:
        /*001c*/ 	.word	index@(_Z10divDevXMinPdPKdjjjdddd)
        /*0020*/ 	.word	0x00000018


	//----- nvinfo : EIATTR_FRAME_SIZE
	.align		4
.L_5:
        /*0024*/ 	.byte	0x04, 0x11
        /*0026*/ 	.short	(.L_7 - .L_6)
	.align		4
.L_6:
        /*0028*/ 	.word	index@(_Z10divDevXMinPdPKdjjjdddd)
        /*002c*/ 	.word	0x00000000


	//----- nvinfo : EIATTR_REGCOUNT
	.align		4
.L_7:
        /*0030*/ 	.byte	0x04, 0x2f
        /*0032*/ 	.short	(.L_9 - .L_8)
	.align		4
.L_8:
        /*0034*/ 	.word	index@(_Z11divDevYPlusPdPKdjjjdddd)
        /*0038*/ 	.word	0x0000001a


	//----- nvinfo : EIATTR_FRAME_SIZE
	.align		4
.L_9:
        /*003c*/ 	.byte	0x04, 0x11
        /*003e*/ 	.short	(.L_11 - .L_10)
	.align		4
.L_10:
        /*0040*/ 	.word	index@(_Z11divDevYPlusPdPKdjjjdddd)
        /*0044*/ 	.word	0x00000000


	//----- nvinfo : EIATTR_REGCOUNT
	.align		4
.L_11:
        /*0048*/ 	.byte	0x04, 0x2f
        /*004a*/ 	.short	(.L_13 - .L_12)
	.align		4
.L_12:
        /*004c*/ 	.word	index@(_Z10divDevYMinPdPKdjjjdddd)
        /*0050*/ 	.word	0x0000001a


	//----- nvinfo : EIATTR_FRAME_SIZE
	.align		4
.L_13:
        /*0054*/ 	.byte	0x04, 0x11
        /*0056*/ 	.short	(.L_15 - .L_14)
	.align		4
.L_14:
        /*0058*/ 	.word	index@(_Z10divDevYMinPdPKdjjjdddd)
        /*005c*/ 	.word	0x00000000


	//----- nvinfo : EIATTR_REGCOUNT
	.align		4
.L_15:
        /*0060*/ 	.byte	0x04, 0x2f
        /*0062*/ 	.short	(.L_17 - .L_16)
	.align		4
.L_16:
        /*0064*/ 	.word	index@(_Z11divDevZPlusPdPKdjjjdddd)
        /*0068*/ 	.word	0x00000016


	//----- nvinfo : EIATTR_FRAME_SIZE
	.align		4
.L_17:
        /*006c*/ 	.byte	0x04, 0x11
        /*006e*/ 	.short	(.L_19 - .L_18)
	.align		4
.L_18:
        /*0070*/ 	.word	index@(_Z11divDevZPlusPdPKdjjjdddd)
        /*0074*/ 	.word	0x00000000


	//----- nvinfo : EIATTR_REGCOUNT
	.align		4
.L_19:
        /*0078*/ 	.byte	0x04, 0x2f
        /*007a*/ 	.short	(.L_21 - .L_20)
	.align		4
.L_20:
        /*007c*/ 	.word	index@(_Z10divDevZMinPdPKdjjjdddd)
        /*0080*/ 	.word	0x00000019


	//----- nvinfo : EIATTR_FRAME_SIZE
	.align		4
.L_21:
        /*0084*/ 	.byte	0x04, 0x11
        /*0086*/ 	.short	(.L_23 - .L_22)
	.align		4
.L_22:
        /*0088*/ 	.word	index@(_Z10divDevZMinPdPKdjjjdddd)
        /*008c*/ 	.word	0x00000000


	//----- nvinfo : EIATTR_REGCOUNT
	.align		4
.L_23:
        /*0090*/ 	.byte	0x04, 0x2f
        /*0092*/ 	.short	(.L_25 - .L_24)
	.align		4
.L_24:
        /*0094*/ 	.word	index@(_Z15get_flux_e_CUDAPdPKdS1_S1_S1_jjj)
        /*0098*/ 	.word	0x00000016


	//----- nvinfo : EIATTR_FRAME_SIZE
	.align		4
.L_25:
        /*009c*/ 	.byte	0x04, 0x11
        /*009e*/ 	.short	(.L_27 - .L_26)
	.align		4
.L_26:
        /*00a0*/ 	.word	index@(_Z15get_flux_e_CUDAPdPKdS1_S1_S1_jjj)
        /*00a4*/ 	.word	0x00000000


	//----- nvinfo : EIATTR_REGCOUNT
	.align		4
.L_27:
        /*00a8*/ 	.byte	0x04, 0x2f
        /*00aa*/ 	.short	(.L_29 - .L_28)
	.align		4
.L_28:
        /*00ac*/ 	.word	index@(_Z15get_flux_f_CUDAPdPKdS1_S1_S1_jjj)
        /*00b0*/ 	.word	0x00000014


	//----- nvinfo : EIATTR_FRAME_SIZE
	.align		4
.L_29:
        /*00b4*/ 	.byte	0x04, 0x11
        /*00b6*/ 	.short	(.L_31 - .L_30)
	.align		4
.L_30:
        /*00b8*/ 	.word	index@(_Z15get_flux_f_CUDAPdPKdS1_S1_S1_jjj)
        /*00bc*/ 	.word	0x00000000


	//----- nvinfo : EIATTR_REGCOUNT
	.align		4
.L_31:
        /*00c0*/ 	.byte	0x04, 0x2f
        /*00c2*/ 	.short	(.L_33 - .L_32)
	.align		4
.L_32:
        /*00c4*/ 	.word	index@(_Z15get_flux_g_CUDAPdPKdS1_S1_S1_jjj)
        /*00c8*/ 	.word	0x00000014


	//----- nvinfo : EIATTR_FRAME_SIZE
	.align		4
.L_33:
        /*00cc*/ 	.byte	0x04, 0x11
        /*00ce*/ 	.short	(.L_35 - .L_34)
	.align		4
.L_34:
        /*00d0*/ 	.word	index@(_Z15get_flux_g_CUDAPdPKdS1_S1_S1_jjj)
        /*00d4*/ 	.word	0x00000000


	//----- nvinfo : EIATTR_REGCOUNT
	.align		4
.L_35:
        /*00d8*/ 	.byte	0x04, 0x2f
        /*00da*/ 	.short	(.L_37 - .L_36)
	.align		4
.L_36:
        /*00dc*/ 	.word	index@(_Z18rs_divergence_CUDAPdPKdS1_S1_S1_jjj)
        /*00e0*/ 	.word	0x00000016


	//----- nvinfo : EIATTR_FRAME_SIZE
	.align		4
.L_37:
        /*00e4*/ 	.byte	0x04, 0x11
        /*00e6*/ 	.short	(.L_39 - .L_38)
	.align		4
.L_38:
        /*00e8*/ 	.word	index@(_Z18rs_divergence_CUDAPdPKdS1_S1_S1_jjj)
        /*00ec*/ 	.word	0x00000000


	//----- nvinfo : EIATTR_MIN_STACK_SIZE
	.align		4
.L_39:
        /*00f0*/ 	.byte	0x04, 0x12
        /*00f2*/ 	.short	(.L_41 - .L_40)
	.align		4
.L_40:
        /*00f4*/ 	.word	index@(_Z18rs_divergence_CUDAPdPKdS1_S1_S1_jjj)
        /*00f8*/ 	.word	0x00000000


	//----- nvinfo : EIATTR_MIN_STACK_SIZE
	.align		4
.L_41:
        /*00fc*/ 	.byte	0x04, 0x12
        /*00fe*/ 	.short	(.L_43 - .L_42)
	.align		4
.L_42:
        /*0100*/ 	.word	index@(_Z15get_flux_g_CUDAPdPKdS1_S1_S1_jjj)
        /*0104*/ 	.word	0x00000000


	//----- nvinfo : EIATTR_MIN_STACK_SIZE
	.align		4
.L_43:
        /*0108*/ 	.byte	0x04, 0x12
        /*010a*/ 	.short	(.L_45 - .L_44)
	.align		4
.L_44:
        /*010c*/ 	.word	index@(_Z15get_flux_f_CUDAPdPKdS1_S1_S1_jjj)
        /*0110*/ 	.word	0x00000000


	//----- nvinfo : EIATTR_MIN_STACK_SIZE
	.align		4
.L_45:
        /*0114*/ 	.byte	0x04, 0x12
        /*0116*/ 	.short	(.L_47 - .L_46)
	.align		4
.L_46:
        /*0118*/ 	.word	index@(_Z15get_flux_e_CUDAPdPKdS1_S1_S1_jjj)
        /*011c*/ 	.word	0x00000000


	//----- nvinfo : EIATTR_MIN_STACK_SIZE
	.align		4
.L_47:
        /*0120*/ 	.byte	0x04, 0x12
        /*0122*/ 	.short	(.L_49 - .L_48)
	.align		4
.L_48:
        /*0124*/ 	.word	index@(_Z10divDevZMinPdPKdjjjdddd)
        /*0128*/ 	.word	0x00000000


	//----- nvinfo : EIATTR_MIN_STACK_SIZE
	.align		4
.L_49:
        /*012c*/ 	.byte	0x04, 0x12
        /*012e*/ 	.short	(.L_51 - .L_50)
	.align		4
.L_50:
        /*0130*/ 	.word	index@(_Z11divDevZPlusPdPKdjjjdddd)
        /*0134*/ 	.word	0x00000000


	//----- nvinfo : EIATTR_MIN_STACK_SIZE
	.align		4
.L_51:
        /*0138*/ 	.byte	0x04, 0x12
        /*013a*/ 	.short	(.L_53 - .L_52)
	.align		4
.L_52:
        /*013c*/ 	.word	index@(_Z10divDevYMinPdPKdjjjdddd)
        /*0140*/ 	.word	0x00000000


	//----- nvinfo : EIATTR_MIN_STACK_SIZE
	.align		4
.L_53:
        /*0144*/ 	.byte	0x04, 0x12
        /*0146*/ 	.short	(.L_55 - .L_54)
	.align		4
.L_54:
        /*0148*/ 	.word	index@(_Z11divDevYPlusPdPKdjjjdddd)
        /*014c*/ 	.word	0x00000000


	//----- nvinfo : EIATTR_MIN_STACK_SIZE
	.align		4
.L_55:
        /*0150*/ 	.byte	0x04, 0x12
        /*0152*/ 	.short	(.L_57 - .L_56)
	.align		4
.L_56:
        /*0154*/ 	.word	index@(_Z10divDevXMinPdPKdjjjdddd)
        /*0158*/ 	.word	0x00000000


	//----- nvinfo : EIATTR_MIN_STACK_SIZE
	.align		4
.L_57:
        /*015c*/ 	.byte	0x04, 0x12
        /*015e*/ 	.short	(.L_59 - .L_58)
	.align		4
.L_58:
        /*0160*/ 	.word	index@(_Z11divDevXPlusPdPKdjjjdddd)
        /*0164*/ 	.word	0x00000000
.L_59:


//--------------------- .nv.compat                --------------------------
	.section	.nv.compat,"",@"SHT_CUDA_COMPAT_INFO"
	.align	4
        /*0000*/ 	.byte	0x02, 0x09, 0x00, 0x00, 0x02, 0x02, 0x01, 0x00, 0x02, 0x05, 0x05, 0x00, 0x03, 0x07, 0x01, 0x01
        /*0010*/ 	.byte	0x02, 0x03, 0x00, 0x00, 0x02, 0x06, 0x01, 0x00, 0x04, 0x0b, 0x08, 0x00, 0x01, 0x00, 0x00, 0x00
        /*0020*/ 	.byte	0x00, 0x00, 0x00, 0x00


//--------------------- .nv.info._Z18rs_divergence_CUDAPdPKdS1_S1_S1_jjj --------------------------
	.section	.nv.info._Z18rs_divergence_CUDAPdPKdS1_S1_S1_jjj,"",@"SHT_CUDA_INFO"
	.sectionflags	@""
	.align	4


	//----- nvinfo : EIATTR_CUDA_API_VERSION
	.align		4
        /*0000*/ 	.byte	0x04, 0x37
        /*0002*/ 	.short	(.L_61 - .L_60)
.L_60:
        /*0004*/ 	.word	0x00000082


	//----- nvinfo : EIATTR_KPARAM_INFO
	.align		4
.L_61:
        /*0008*/ 	.byte	0x04, 0x17
        /*000a*/ 	.short	(.L_63 - .L_62)
.L_62:
        /*000c*/ 	.word	0x00000000
        /*0010*/ 	.short	0x0007
        /*0012*/ 	.short	0x0030
        /*0014*/ 	.byte	0x00, 0xf0, 0x11, 0x00


	//----- nvinfo : EIATTR_KPARAM_INFO
	.align		4
.L_63:
        /*0018*/ 	.byte	0x04, 0x17
        /*001a*/ 	.short	(.L_65 - .L_64)
.L_64:
        /*001c*/ 	.word	0x00000000
        /*0020*/ 	.short	0x0006
        /*0022*/ 	.short	0x002c
        /*0024*/ 	.byte	0x00, 0xf0, 0x11, 0x00


	//----- nvinfo : EIATTR_KPARAM_INFO
	.align		4
.L_65:
        /*0028*/ 	.byte	0x04, 0x17
        /*002a*/ 	.short	(.L_67 - .L_66)
.L_66:
        /*002c*/ 	.word	0x00000000
        /*0030*/ 	.short	0x0005
        /*0032*/ 	.short	0x0028
        /*0034*/ 	.byte	0x00, 0xf0, 0x11, 0x00


	//----- nvinfo : EIATTR_KPARAM_INFO
	.align		4
.L_67:
        /*0038*/ 	.byte	0x04, 0x17
        /*003a*/ 	.short	(.L_69 - .L_68)
.L_68:
        /*003c*/ 	.word	0x00000000
        /*0040*/ 	.short	0x0004
        /*0042*/ 	.short	0x0020
        /*0044*/ 	.byte	0x00, 0xf5, 0x21, 0x00


	//----- nvinfo : EIATTR_KPARAM_INFO
	.align		4
.L_69:
        /*0048*/ 	.byte	0x04, 0x17
        /*004a*/ 	.short	(.L_71 - .L_70)
.L_70:
        /*004c*/ 	.word	0x00000000
        /*0050*/ 	.short	0x0003
        /*0052*/ 	.short	0x0018
        /*0054*/ 	.byte	0x00, 0xf5, 0x21, 0x00


	//----- nvinfo : EIATTR_KPARAM_INFO
	.align		4
.L_71:
        /*0058*/ 	.byte	0x04, 0x17
        /*005a*/ 	.short	(.L_73 - .L_72)
.L_72:
        /*005c*/ 	.word	0x00000000
        /*0060*/ 	.short	0x0002
        /*0062*/ 	.short	0x0010
        /*0064*/ 	.byte	0x00, 0xf5, 0x21, 0x00


	//----- nvinfo : EIATTR_KPARAM_INFO
	.align		4
.L_73:
        /*0068*/ 	.byte	0x04, 0x17
        /*006a*/ 	.short	(.L_75 - .L_74)
.L_74:
        /*006c*/ 	.word	0x00000000
        /*0070*/ 	.short	0x0001
        /*0072*/ 	.short	0x0008
        /*0074*/ 	.byte	0x00, 0xf5, 0x21, 0x00


	//----- nvinfo : EIATTR_KPARAM_INFO
	.align		4
.L_75:
        /*0078*/ 	.byte	0x04, 0x17
        /*007a*/ 	.short	(.L_77 - .L_76)
.L_76:
        /*007c*/ 	.word	0x00000000
        /*0080*/ 	.short	0x0000
        /*0082*/ 	.short	0x0000
        /*0084*/ 	.byte	0x00, 0xf5, 0x21, 0x00


	//----- nvinfo : EIATTR_SPARSE_MMA_MASK
	.align		4
.L_77:
        /*0088*/ 	.byte	0x03, 0x50
        /*008a*/ 	.short	0x0000


	//----- nvinfo : EIATTR_MAXREG_COUNT
	.align		4
        /*008c*/ 	.byte	0x03, 0x1b
        /*008e*/ 	.short	0x00ff


	//----- nvinfo : EIATTR_MERCURY_ISA_VERSION
	.align		4
        /*0090*/ 	.byte	0x03, 0x5f
        /*0092*/ 	.short	0x0101


	//----- nvinfo : EIATTR_VRC_CTA_INIT_COUNT
	.align		4
        /*0094*/ 	.byte	0x02, 0x4a
	.zero		1
	.zero		1


	//----- nvinfo : EIATTR_EXIT_INSTR_OFFSETS
	.align		4
        /*0098*/ 	.byte	0x04, 0x1c
        /*009a*/ 	.short	(.L_79 - .L_78)


	//   ....[0]....
.L_78:
        /*009c*/ 	.word	0x00000310


	//----- nvinfo : EIATTR_CBANK_PARAM_SIZE
	.align		4
.L_79:
        /*00a0*/ 	.byte	0x03, 0x19
        /*00a2*/ 	.short	0x0034


	//----- nvinfo : EIATTR_PARAM_CBANK
	.align		4
        /*00a4*/ 	.byte	0x04, 0x0a
        /*00a6*/ 	.short	(.L_81 - .L_80)
	.align		4
.L_80:
        /*00a8*/ 	.word	index@(.nv.constant0._Z18rs_divergence_CUDAPdPKdS1_S1_S1_jjj)
        /*00ac*/ 	.short	0x0380
        /*00ae*/ 	.short	0x0034


	//----- nvinfo : EIATTR_SW_WAR
	.align		4
.L_81:
        /*00b0*/ 	.byte	0x04, 0x36
        /*00b2*/ 	.short	(.L_83 - .L_82)
.L_82:
        /*00b4*/ 	.word	0x00000008
.L_83:


//--------------------- .nv.info._Z15get_flux_g_CUDAPdPKdS1_S1_S1_jjj --------------------------
	.section	.nv.info._Z15get_flux_g_CUDAPdPKdS1_S1_S1_jjj,"",@"SHT_CUDA_INFO"
	.sectionflags	@""
	.align	4


	//----- nvinfo : EIATTR_CUDA_API_VERSION
	.align		4
        /*0000*/ 	.byte	0x04, 0x37
        /*0002*/ 	.short	(.L_85 - .L_84)
.L_84:
        /*0004*/ 	.word	0x00000082


	//----- nvinfo : EIATTR_KPARAM_INFO
	.align		4
.L_85:
        /*0008*/ 	.byte	0x04, 0x17
        /*000a*/ 	.short	(.L_87 - .L_86)
.L_86:
        /*000c*/ 	.word	0x00000000
        /*0010*/ 	.short	0x0007
        /*0012*/ 	.short	0x0030
        /*0014*/ 	.byte	0x00, 0xf0, 0x11, 0x00


	//----- nvinfo : EIATTR_KPARAM_INFO
	.align		4
.L_87:
        /*0018*/ 	.byte	0x04, 0x17
        /*001a*/ 	.short	(.L_89 - .L_88)
.L_88:
        /*001c*/ 	.word	0x00000000
        /*0020*/ 	.short	0x0006
        /*0022*/ 	.short	0x002c
        /*0024*/ 	.byte	0x00, 0xf0, 0x11, 0x00


	//----- nvinfo : EIATTR_KPARAM_INFO
	.align		4
.L_89:
        /*0028*/ 	.byte	0x04, 0x17
        /*002a*/ 	.short	(.L_91 - .L_90)
.L_90:
        /*002c*/ 	.word	0x00000000
        /*0030*/ 	.short	0x0005
        /*0032*/ 	.short	0x0028
        /*0034*/ 	.byte	0x00, 0xf0, 0x11, 0x00


	//----- nvinfo : EIATTR_KPARAM_INFO
	.align		4
.L_91:
        /*0038*/ 	.byte	0x04, 0x17
        /*003a*/ 	.short	(.L_93 - .L_92)
.L_92:
        /*003c*/ 	.word	0x00000000
        /*0040*/ 	.short	0x0004
        /*0042*/ 	.short	0x0020
        /*0044*/ 	.byte	0x00, 0xf5, 0x21, 0x00


	//----- nvinfo : EIATTR_KPARAM_INFO
	.align		4
.L_93:
        /*0048*/ 	.byte	0x04, 0x17
        /*004a*/ 	.short	(.L_95 - .L_94)
.L_94:
        /*004c*/ 	.word	0x00000000
        /*0050*/ 	.short	0x0003
        /*0052*/ 	.short	0x0018
        /*0054*/ 	.byte	0x00, 0xf5, 0x21, 0x00


	//----- nvinfo : EIATTR_KPARAM_INFO
	.align		4
.L_95:
        /*0058*/ 	.byte	0x04, 0x17
        /*005a*/ 	.short	(.L_97 - .L_96)
.L_96:
        /*005c*/ 	.word	0x00000000
        /*0060*/ 	.short	0x0002
        /*0062*/ 	.short	0x0010
        /*0064*/ 	.byte	0x00, 0xf5, 0x21, 0x00


	//----- nvinfo : EIATTR_KPARAM_INFO
	.align		4
.L_97:
        /*0068*/ 	.byte	0x04, 0x17
        /*006a*/ 	.short	(.L_99 - .L_98)
.L_98:
        /*006c*/ 	.word	0x00000000
        /*0070*/ 	.short	0x0001
        /*0072*/ 	.short	0x0008
        /*0074*/ 	.byte	0x00, 0xf5, 0x21, 0x00


	//----- nvinfo : EIATTR_KPARAM_INFO
	.align		4
.L_99:
        /*0078*/ 	.byte	0x04, 0x17
        /*007a*/ 	.short	(.L_101 - .L_100)
.L_100:
        /*007c*/ 	.word	0x00000000
        /*0080*/ 	.short	0x0000
        /*0082*/ 	.short	0x0000
        /*0084*/ 	.byte	0x00, 0xf5, 0x21, 0x00


	//----- nvinfo : EIATTR_SPARSE_MMA_MASK
	.align		4
.L_101:
        /*0088*/ 	.byte	0x03, 0x50
        /*008a*/ 	.short	0x0000


	//----- nvinfo : EIATTR_MAXREG_COUNT
	.align		4
        /*008c*/ 	.byte	0x03, 0x1b
        /*008e*/ 	.short	0x00ff


	//----- nvinfo : EIATTR_MERCURY_ISA_VERSION
	.align		4
        /*0090*/ 	.byte	0x03, 0x5f
        /*0092*/ 	.short	0x0101


	//----- nvinfo : EIATTR_VRC_CTA_INIT_COUNT
	.align		4
        /*0094*/ 	.byte	0x02, 0x4a
	.zero		1
	.zero		1


	//----- nvinfo : EIATTR_EXIT_INSTR_OFFSETS
	.align		4
        /*0098*/ 	.byte	0x04, 0x1c
        /*009a*/ 	.short	(.L_103 - .L_102)


	//   ....[0]....
.L_102:
        /*009c*/ 	.word	0x00000310


	//----- nvinfo : EIATTR_CBANK_PARAM_SIZE
	.align		4
.L_103:
        /*00a0*/ 	.byte	0x03, 0x19
        /*00a2*/ 	.short	0x0034


	//----- nvinfo : EIATTR_PARAM_CBANK
	.align		4
        /*00a4*/ 	.byte	0x04, 0x0a
        /*00a6*/ 	.short	(.L_105 - .L_104)
	.align		4
.L_104:
        /*00a8*/ 	.word	index@(.nv.constant0._Z15get_flux_g_CUDAPdPKdS1_S1_S1_jjj)
        /*00ac*/ 	.short	0x0380
        /*00ae*/ 	.short	0x0034


	//----- nvinfo : EIATTR_SW_WAR
	.align		4
.L_105:
        /*00b0*/ 	.byte	0x04, 0x36
        /*00b2*/ 	.short	(.L_107 - .L_106)
.L_106:
        /*00b4*/ 	.word	0x00000008
.L_107:


//--------------------- .nv.info._Z15get_flux_f_CUDAPdPKdS1_S1_S1_jjj --------------------------
	.section	.nv.info._Z15get_flux_f_CUDAPdPKdS1_S1_S1_jjj,"",@"SHT_CUDA_INFO"
	.sectionflags	@""
	.align	4


	//----- nvinfo : EIATTR_CUDA_API_VERSION
	.align		4
        /*0000*/ 	.byte	0x04, 0x37
        /*0002*/ 	.short	(.L_109 - .L_108)
.L_108:
        /*0004*/ 	.word	0x00000082


	//----- nvinfo : EIATTR_KPARAM_INFO
	.align		4
.L_109:
        /*0008*/ 	.byte	0x04, 0x17
        /*000a*/ 	.short	(.L_111 - .L_110)
.L_110:
        /*000c*/ 	.word	0x00000000
        /*0010*/ 	.short	0x0007
        /*0012*/ 	.short	0x0030
        /*0014*/ 	.byte	0x00, 0xf0, 0x11, 0x00


	//----- nvinfo : EIATTR_KPARAM_INFO
	.align		4
.L_111:
        /*0018*/ 	.byte	0x04, 0x17
        /*001a*/ 	.short	(.L_113 - .L_112)
.L_112:
        /*001c*/ 	.word	0x00000000
        /*0020*/ 	.short	0x0006
        /*0022*/ 	.short	0x002c
        /*0024*/ 	.byte	0x00, 0xf0, 0x11, 0x00


	//----- nvinfo : EIATTR_KPARAM_INFO
	.align		4
.L_113:
        /*0028*/ 	.byte	0x04, 0x17
        /*002a*/ 	.short	(.L_115 - .L_114)
.L_114:
        /*002c*/ 	.word	0x00000000
        /*0030*/ 	.short	0x0005
        /*0032*/ 	.short	0x0028
        /*0034*/ 	.byte	0x00, 0xf0, 0x11, 0x00


	//----- nvinfo : EIATTR_KPARAM_INFO
	.align		4
.L_115:
        /*0038*/ 	.byte	0x04, 0x17
        /*003a*/ 	.short	(.L_117 - .L_116)
.L_116:
        /*003c*/ 	.word	0x00000000
        /*0040*/ 	.short	0x0004
        /*0042*/ 	.short	0x0020
        /*0044*/ 	.byte	0x00, 0xf5, 0x21, 0x00


	//----- nvinfo : EIATTR_KPARAM_INFO
	.align		4
.L_117:
        /*0048*/ 	.byte	0x04, 0x17
        /*004a*/ 	.short	(.L_119 - .L_118)
.L_118:
        /*004c*/ 	.word	0x00000000
        /*0050*/ 	.short	0x0003
        /*0052*/ 	.short	0x0018
        /*0054*/ 	.byte	0x00, 0xf5, 0x21, 0x00


	//----- nvinfo : EIATTR_KPARAM_INFO
	.align		4
.L_119:
        /*0058*/ 	.byte	0x04, 0x17
        /*005a*/ 	.short	(.L_121 - .L_120)
.L_120:
        /*005c*/ 	.word	0x00000000
        /*0060*/ 	.short	0x0002
        /*0062*/ 	.short	0x0010
        /*0064*/ 	.byte	0x00, 0xf5, 0x21, 0x00


	//----- nvinfo : EIATTR_KPARAM_INFO
	.align		4
.L_121:
        /*0068*/ 	.byte	0x04, 0x17
        /*006a*/ 	.short	(.L_123 - .L_122)
.L_122:
        /*006c*/ 	.word	0x00000000
        /*0070*/ 	.short	0x0001
        /*0072*/ 	.short	0x0008
        /*0074*/ 	.byte	0x00, 0xf5, 0x21, 0x00


	//----- nvinfo : EIATTR_KPARAM_INFO
	.align		4
.L_123:
        /*0078*/ 	.byte	0x04, 0x17
        /*007a*/ 	.short	(.L_125 - .L_124)
.L_124:
        /*007c*/ 	.word	0x00000000
        /*0080*/ 	.short	0x0000
        /*0082*/ 	.short	0x0000
        /*0084*/ 	.byte	0x00, 0xf5, 0x21, 0x00


	//----- nvinfo : EIATTR_SPARSE_MMA_MASK
	.align		4
.L_125:
        /*0088*/ 	.byte	0x03, 0x50
        /*008a*/ 	.short	0x0000


	//----- nvinfo : EIATTR_MAXREG_COUNT
	.align		4
        /*008c*/ 	.byte	0x03, 0x1b
        /*008e*/ 	.short	0x00ff


	//----- nvinfo : EIATTR_MERCURY_ISA_VERSION
	.align		4
        /*0090*/ 	.byte	0x03, 0x5f
        /*0092*/ 	.short	0x0101


	//----- nvinfo : EIATTR_VRC_CTA_INIT_COUNT
	.align		4
        /*0094*/ 	.byte	0x02, 0x4a
	.zero		1
	.zero		1


	//----- nvinfo : EIATTR_EXIT_INSTR_OFFSETS
	.align		4
        /*0098*/ 	.byte	0x04, 0x1c
        /*009a*/ 	.short	(.L_127 - .L_126)


	//   ....[0]....
.L_126:
        /*009c*/ 	.word	0x00000310


	//----- nvinfo : EIATTR_CBANK_PARAM_SIZE
	.align		4
.L_127:
        /*00a0*/ 	.byte	0x03, 0x19
        /*00a2*/ 	.short	0x0034


	//----- nvinfo : EIATTR_PARAM_CBANK
	.align		4
        /*00a4*/ 	.byte	0x04, 0x0a
        /*00a6*/ 	.short	(.L_129 - .L_128)
	.align		4
.L_128:
        /*00a8*/ 	.word	index@(.nv.constant0._Z15get_flux_f_CUDAPdPKdS1_S1_S1_jjj)
        /*00ac*/ 	.short	0x0380
        /*00ae*/ 	.short	0x0034


	//----- nvinfo : EIATTR_SW_WAR
	.align		4
.L_129:
        /*00b0*/ 	.byte	0x04, 0x36
        /*00b2*/ 	.short	(.L_131 - .L_130)
.L_130:
        /*00b4*/ 	.word	0x00000008
.L_131:


//--------------------- .nv.info._Z15get_flux_e_CUDAPdPKdS1_S1_S1_jjj --------------------------
	.section	.nv.info._Z15get_flux_e_CUDAPdPKdS1_S1_S1_jjj,"",@"SHT_CUDA_INFO"
	.sectionflags	@""
	.align	4


	//----- nvinfo : EIATTR_CUDA_API_VERSION
	.align		4
        /*0000*/ 	.byte	0x04, 0x37
        /*0002*/ 	.short	(.L_133 - .L_132)
.L_132:
        /*0004*/ 	.word	0x00000082


	//----- nvinfo : EIATTR_KPARAM_INFO
	.align		4
.L_133:
        /*0008*/ 	.byte	0x04, 0x17
        /*000a*/ 	.short	(.L_135 - .L_134)
.L_134:
        /*000c*/ 	.word	0x00000000
        /*0010*/ 	.short	0x0007
        /*0012*/ 	.short	0x0030
        /*0014*/ 	.byte	0x00, 0xf0, 0x11, 0x00


	//----- nvinfo : EIATTR_KPARAM_INFO
	.align		4
.L_135:
        /*0018*/ 	.byte	0x04, 0x17
        /*001a*/ 	.short	(.L_137 - .L_136)
.L_136:
        /*001c*/ 	.word	0x00000000
        /*0020*/ 	.short	0x0006
        /*0022*/ 	.short	0x002c
        /*0024*/ 	.byte	0x00, 0xf0, 0x11, 0x00


	//----- nvinfo : EIATTR_KPARAM_INFO
	.align		4
.L_137:
        /*0028*/ 	.byte	0x04, 0x17
        /*002a*/ 	.short	(.L_139 - .L_138)
.L_138:
        /*002c*/ 	.word	0x00000000
        /*0030*/ 	.short	0x0005
        /*0032*/ 	.short	0x0028
        /*0034*/ 	.byte	0x00, 0xf0, 0x11, 0x00


	//----- nvinfo : EIATTR_KPARAM_INFO
	.align		4
.L_139:
        /*0038*/ 	.byte	0x04, 0x17
        /*003a*/ 	.short	(.L_141 - .L_140)
.L_140:
        /*003c*/ 	.word	0x00000000
        /*0040*/ 	.short	0x0004
        /*0042*/ 	.short	0x0020
        /*0044*/ 	.byte	0x00, 0xf5, 0x21, 0x00


	//----- nvinfo : EIATTR_KPARAM_INFO
	.align		4
.L_141:
        /*0048*/ 	.byte	0x04, 0x17
        /*004a*/ 	.short	(.L_143 - .L_142)
.L_142:
        /*004c*/ 	.word	0x00000000
        /*0050*/ 	.short	0x0003
        /*0052*/ 	.short	0x0018
        /*0054*/ 	.byte	0x00, 0xf5, 0x21, 0x00


	//----- nvinfo : EIATTR_KPARAM_INFO
	.align		4
.L_143:
        /*0058*/ 	.byte	0x04, 0x17
        /*005a*/ 	.short	(.L_145 - .L_144)
.L_144:
        /*005c*/ 	.word	0x00000000
        /*0060*/ 	.short	0x0002
        /*0062*/ 	.short	0x0010
        /*0064*/ 	.byte	0x00, 0xf5, 0x21, 0x00


	//----- nvinfo : EIATTR_KPARAM_INFO
	.align		4
.L_145:
        /*0068*/ 	.byte	0x04, 0x17
        /*006a*/ 	.short	(.L_147 - .L_146)
.L_146:
        /*006c*/ 	.word	0x00000000
        /*0070*/ 	.short	0x0001
        /*0072*/ 	.short	0x0008
        /*0074*/ 	.byte	0x00, 0xf5, 0x21, 0x00


	//----- nvinfo : EIATTR_KPARAM_INFO
	.align		4
.L_147:
        /*0078*/ 	.byte	0x04, 0x17
        /*007a*/ 	.short	(.L_149 - .L_148)
.L_148:
        /*007c*/ 	.word	0x00000000
        /*0080*/ 	.short	0x0000
        /*0082*/ 	.short	0x0000
        /*0084*/ 	.byte	0x00, 0xf5, 0x21, 0x00


	//----- nvinfo : EIATTR_SPARSE_MMA_MASK
	.align		4
.L_149:
        /*0088*/ 	.byte	0x03, 0x50
        /*008a*/ 	.short	0x0000


	//----- nvinfo : EIATTR_MAXREG_COUNT
	.align		4
        /*008c*/ 	.byte	0x03, 0x1b
        /*008e*/ 	.short	0x00ff


	//----- nvinfo : EIATTR_MERCURY_ISA_VERSION
	.align		4
        /*0090*/ 	.byte	0x03, 0x5f
        /*0092*/ 	.short	0x0101


	//----- nvinfo : EIATTR_VRC_CTA_INIT_COUNT
	.align		4
        /*0094*/ 	.byte	0x02, 0x4a
	.zero		1
	.zero		1


	//----- nvinfo : EIATTR_EXIT_INSTR_OFFSETS
	.align		4
        /*0098*/ 	.byte	0x04, 0x1c
        /*009a*/ 	.short	(.L_151 - .L_150)


	//   ....[0]....
.L_150:
        /*009c*/ 	.word	0x00000300


	//----- nvinfo : EIATTR_CBANK_PARAM_SIZE
	.align		4
.L_151:
        /*00a0*/ 	.byte	0x03, 0x19
        /*00a2*/ 	.short	0x0034


	//----- nvinfo : EIATTR_PARAM_CBANK
	.align		4
        /*00a4*/ 	.byte	0x04, 0x0a
        /*00a6*/ 	.short	(.L_153 - .L_152)
	.align		4
.L_152:
        /*00a8*/ 	.word	index@(.nv.constant0._Z15get_flux_e_CUDAPdPKdS1_S1_S1_jjj)
        /*00ac*/ 	.short	0x0380
        /*00ae*/ 	.short	0x0034


	//----- nvinfo : EIATTR_SW_WAR
	.align		4
.L_153:
        /*00b0*/ 	.byte	0x04, 0x36
        /*00b2*/ 	.short	(.L_155 - .L_154)
.L_154:
        /*00b4*/ 	.word	0x00000008
.L_155:


//--------------------- .nv.info._Z10divDevZMinPdPKdjjjdddd --------------------------
	.section	.nv.info._Z10divDevZMinPdPKdjjjdddd,"",@"SHT_CUDA_INFO"
	.sectionflags	@""
	.align	4


	//----- nvinfo : EIATTR_CUDA_API_VERSION
	.align		4
        /*0000*/ 	.byte	0x04, 0x37
        /*0002*/ 	.short	(.L_157 - .L_156)
.L_156:
        /*0004*/ 	.word	0x00000082


	//----- nvinfo : EIATTR_KPARAM_INFO
	.align		4
.L_157:
        /*0008*/ 	.byte	0x04, 0x17
        /*000a*/ 	.short	(.L_159 - .L_158)
.L_158:
        /*000c*/ 	.word	0x00000000
        /*0010*/ 	.short	0x0008
        /*0012*/ 	.short	0x0038
        /*0014*/ 	.byte	0x00, 0xf0, 0x21, 0x00


	//----- nvinfo : EIATTR_KPARAM_INFO
	.align		4
.L_159:
        /*0018*/ 	.byte	0x04, 0x17
        /*001a*/ 	.short	(.L_161 - .L_160)
.L_160:
        /*001c*/ 	.word	0x00000000
        /*0020*/ 	.short	0x0007
        /*0022*/ 	.short	0x0030
        /*0024*/ 	.byte	0x00, 0xf0, 0x21, 0x00


	//----- nvinfo : EIATTR_KPARAM_INFO
	.align		4
.L_161:
        /*0028*/ 	.byte	0x04, 0x17
        /*002a*/ 	.short	(.L_163 - .L_162)
.L_162:
        /*002c*/ 	.word	0x00000000
        /*0030*/ 	.short	0x0006
        /*0032*/ 	.short	0x0028
        /*0034*/ 	.byte	0x00, 0xf0, 0x21, 0x00


	//----- nvinfo : EIATTR_KPARAM_INFO
	.align		4
.L_163:
        /*0038*/ 	.byte	0x04, 0x17
        /*003a*/ 	.short	(.L_165 - .L_164)
.L_164:
        /*003c*/ 	.word	0x00000000
        /*0040*/ 	.short	0x0005
        /*0042*/ 	.short	0x0020
        /*0044*/ 	.byte	0x00, 0xf0, 0x21, 0x00


	//----- nvinfo : EIATTR_KPARAM_INFO
	.align		4
.L_165:
        /*0048*/ 	.byte	0x04, 0x17
        /*004a*/ 	.short	(.L_167 - .L_166)
.L_166:
        /*004c*/ 	.word	0x00000000
        /*0050*/ 	.short	0x0004
        /*0052*/ 	.short	0x0018
        /*0054*/ 	.byte	0x00, 0xf0, 0x11, 0x00


	//----- nvinfo : EIATTR_KPARAM_INFO
	.align		4
.L_167:
        /*0058*/ 	.byte	0x04, 0x17
        /*005a*/ 	.short	(.L_169 - .L_168)
.L_168:
        /*005c*/ 	.word	0x00000000
        /*0060*/ 	.short	0x0003
        /*0062*/ 	.short	0x0014
        /*0064*/ 	.byte	0x00, 0xf0, 0x11, 0x00


	//----- nvinfo : EIATTR_KPARAM_INFO
	.align		4
.L_169:
        /*0068*/ 	.byte	0x04, 0x17
        /*006a*/ 	.short	(.L_171 - .L_170)
.L_170:
        /*006c*/ 	.word	0x00000000
        /*0070*/ 	.short	0x0002
        /*0072*/ 	.short	0x0010
        /*0074*/ 	.byte	0x00, 0xf0, 0x11, 0x00


	//----- nvinfo : EIATTR_KPARAM_INFO
	.align		4
.L_171:
        /*0078*/ 	.byte	0x04, 0x17
        /*007a*/ 	.short	(.L_173 - .L_172)
.L_172:
        /*007c*/ 	.word	0x00000000
        /*0080*/ 	.short	0x0001
        /*0082*/ 	.short	0x0008
        /*0084*/ 	.byte	0x00, 0xf5, 0x21, 0x00


	//----- nvinfo : EIATTR_KPARAM_INFO
	.align		4
.L_173:
        /*0088*/ 	.byte	0x04, 0x17
        /*008a*/ 	.short	(.L_175 - .L_174)
.L_174:
        /*008c*/ 	.word	0x00000000
        /*0090*/ 	.short	0x0000
        /*0092*/ 	.short	0x0000
        /*0094*/ 	.byte	0x00, 0xf5, 0x21, 0x00


	//----- nvinfo : EIATTR_SPARSE_MMA_MASK
	.align		4
.L_175:
        /*0098*/ 	.byte	0x03, 0x50
        /*009a*/ 	.short	0x0000


	//----- nvinfo : EIATTR_MAXREG_COUNT
	.align		4
        /*009c*/ 	.byte	0x03, 0x1b
        /*009e*/ 	.short	0x00ff


	//----- nvinfo : EIATTR_MERCURY_ISA_VERSION
	.align		4
        /*00a0*/ 	.byte	0x03, 0x5f
        /*00a2*/ 	.short	0x0101


	//----- nvinfo : EIATTR_VRC_CTA_INIT_COUNT
	.align		4
        /*00a4*/ 	.byte	0x02, 0x4a
	.zero		1
	.zero		1


	//----- nvinfo : EIATTR_EXIT_INSTR_OFFSETS
	.align		4
        /*00a8*/ 	.byte	0x04, 0x1c
        /*00aa*/ 	.short	(.L_177 - .L_176)


	//   ....[0]....
.L_176:
        /*00ac*/ 	.word	0x000003d0


	//----- nvinfo : EIATTR_CBANK_PARAM_SIZE
	.align		4
.L_177:
        /*00b0*/ 	.byte	0x03, 0x19
        /*00b2*/ 	.short	0x0040


	//----- nvinfo : EIATTR_PARAM_CBANK
	.align		4
        /*00b4*/ 	.byte	0x04, 0x0a
        /*00b6*/ 	.short	(.L_179 - .L_178)
	.align		4
.L_178:
        /*00b8*/ 	.word	index@(.nv.constant0._Z10divDevZMinPdPKdjjjdddd)
        /*00bc*/ 	.short	0x0380
        /*00be*/ 	.short	0x0040


	//----- nvinfo : EIATTR_SW_WAR
	.align		4
.L_179:
        /*00c0*/ 	.byte	0x04, 0x36
        /*00c2*/ 	.short	(.L_181 - .L_180)
.L_180:
        /*00c4*/ 	.word	0x00000008
.L_181:


//--------------------- .nv.info._Z11divDevZPlusPdPKdjjjdddd --------------------------
	.section	.nv.info._Z11divDevZPlusPdPKdjjjdddd,"",@"SHT_CUDA_INFO"
	.sectionflags	@""
	.align	4


	//----- nvinfo : EIATTR_CUDA_API_VERSION
	.align		4
        /*0000*/ 	.byte	0x04, 0x37
        /*0002*/ 	.short	(.L_183 - .L_182)
.L_182:
        /*0004*/ 	.word	0x00000082


	//----- nvinfo : EIATTR_KPARAM_INFO
	.align		4
.L_183:
        /*0008*/ 	.byte	0x04, 0x17
        /*000a*/ 	.short	(.L_185 - .L_184)
.L_184:
        /*000c*/ 	.word	0x00000000
        /*0010*/ 	.short	0x0008
        /*0012*/ 	.short	0x0038
        /*0014*/ 	.byte	0x00, 0xf0, 0x21, 0x00


	//----- nvinfo : EIATTR_KPARAM_INFO
	.align		4
.L_185:
        /*0018*/ 	.byte	0x04, 0x17
        /*001a*/ 	.short	(.L_187 - .L_186)
.L_186:
        /*001c*/ 	.word	0x00000000
        /*0020*/ 	.short	0x0007
        /*0022*/ 	.short	0x0030
        /*0024*/ 	.byte	0x00, 0xf0, 0x21, 0x00


	//----- nvinfo : EIATTR_KPARAM_INFO
	.align		4
.L_187:
        /*0028*/ 	.byte	0x04, 0x17
        /*002a*/ 	.short	(.L_189 - .L_188)
.L_188:
        /*002c*/ 	.word	0x00000000
        /*0030*/ 	.short	0x0006
        /*0032*/ 	.short	0x0028
        /*0034*/ 	.byte	0x00, 0xf0, 0x21, 0x00


	//----- nvinfo : EIATTR_KPARAM_INFO
	.align		4
.L_189:
        /*0038*/ 	.byte	0x04, 0x17
        /*003a*/ 	.short	(.L_191 - .L_190)
.L_190:
        /*003c*/ 	.word	0x00000000
        /*0040*/ 	.short	0x0005
        /*0042*/ 	.short	0x0020
        /*0044*/ 	.byte	0x00, 0xf0, 0x21, 0x00


	//----- nvinfo : EIATTR_KPARAM_INFO
	.align		4
.L_191:
        /*0048*/ 	.byte	0x04, 0x17
        /*004a*/ 	.short	(.L_193 - .L_192)
.L_192:
        /*004c*/ 	.word	0x00000000
        /*0050*/ 	.short	0x0004
        /*0052*/ 	.short	0x0018
        /*0054*/ 	.byte	0x00, 0xf0, 0x11, 0x00


	//----- nvinfo : EIATTR_KPARAM_INFO
	.align		4
.L_193:
        /*0058*/ 	.byte	0x04, 0x17
        /*005a*/ 	.short	(.L_195 - .L_194)
.L_194:
        /*005c*/ 	.word	0x00000000
        /*0060*/ 	.short	0x0003
        /*0062*/ 	.short	0x0014
        /*0064*/ 	.byte	0x00, 0xf0, 0x11, 0x00


	//----- nvinfo : EIATTR_KPARAM_INFO
	.align		4
.L_195:
        /*0068*/ 	.byte	0x04, 0x17
        /*006a*/ 	.short	(.L_197 - .L_196)
.L_196:
        /*006c*/ 	.word	0x00000000
        /*0070*/ 	.short	0x0002
        /*0072*/ 	.short	0x0010
        /*0074*/ 	.byte	0x00, 0xf0, 0x11, 0x00


	//----- nvinfo : EIATTR_KPARAM_INFO
	.align		4
.L_197:
        /*0078*/ 	.byte	0x04, 0x17
        /*007a*/ 	.short	(.L_199 - .L_198)
.L_198:
        /*007c*/ 	.word	0x00000000
        /*0080*/ 	.short	0x0001
        /*0082*/ 	.short	0x0008
        /*0084*/ 	.byte	0x00, 0xf5, 0x21, 0x00


	//----- nvinfo : EIATTR_KPARAM_INFO
	.align		4
.L_199:
        /*0088*/ 	.byte	0x04, 0x17
        /*008a*/ 	.short	(.L_201 - .L_200)
.L_200:
        /*008c*/ 	.word	0x00000000
        /*0090*/ 	.short	0x0000
        /*0092*/ 	.short	0x0000
        /*0094*/ 	.byte	0x00, 0xf5, 0x21, 0x00


	//----- nvinfo : EIATTR_SPARSE_MMA_MASK
	.align		4
.L_201:
        /*0098*/ 	.byte	0x03, 0x50
        /*009a*/ 	.short	0x0000


	//----- nvinfo : EIATTR_MAXREG_COUNT
	.align		4
        /*009c*/ 	.byte	0x03, 0x1b
        /*009e*/ 	.short	0x00ff


	//----- nvinfo : EIATTR_MERCURY_ISA_VERSION
	.align		4
        /*00a0*/ 	.byte	0x03, 0x5f
        /*00a2*/ 	.short	0x0101


	//----- nvinfo : EIATTR_VRC_CTA_INIT_COUNT
	.align		4
        /*00a4*/ 	.byte	0x02, 0x4a
	.zero		1
	.zero		1


	//----- nvinfo : EIATTR_EXIT_INSTR_OFFSETS
	.align		4
        /*00a8*/ 	.byte	0x04, 0x1c
        /*00aa*/ 	.short	(.L_203 - .L_202)


	//   ....[0]....
.L_202:
        /*00ac*/ 	.word	0x000003e0


	//----- nvinfo : EIATTR_CBANK_PARAM_SIZE
	.align		4
.L_203:
        /*00b0*/ 	.byte	0x03, 0x19
        /*00b2*/ 	.short	0x0040


	//----- nvinfo : EIATTR_PARAM_CBANK
	.align		4
        /*00b4*/ 	.byte	0x04, 0x0a
        /*00b6*/ 	.short	(.L_205 - .L_204)
	.align		4
.L_204:
        /*00b8*/ 	.word	index@(.nv.constant0._Z11divDevZPlusPdPKdjjjdddd)
        /*00bc*/ 	.short	0x0380
        /*00be*/ 	.short	0x0040


	//----- nvinfo : EIATTR_SW_WAR
	.align		4
.L_205:
        /*00c0*/ 	.byte	0x04, 0x36
        /*00c2*/ 	.short	(.L_207 - .L_206)
.L_206:
        /*00c4*/ 	.word	0x00000008
.L_207:


//--------------------- .nv.info._Z10divDevYMinPdPKdjjjdddd --------------------------
	.section	.nv.info._Z10divDevYMinPdPKdjjjdddd,"",@"SHT_CUDA_INFO"
	.sectionflags	@""
	.align	4


	//----- nvinfo : EIATTR_CUDA_API_VERSION
	.align		4
        /*0000*/ 	.byte	0x04, 0x37
        /*0002*/ 	.short	(.L_209 - .L_208)
.L_208:
        /*0004*/ 	.word	0x00000082


	//----- nvinfo : EIATTR_KPARAM_INFO
	.align		4
.L_209:
        /*0008*/ 	.byte	0x04, 0x17
        /*000a*/ 	.short	(.L_211 - .L_210)
.L_210:
        /*000c*/ 	.word	0x00000000
        /*0010*/ 	.short	0x0008
        /*0012*/ 	.short	0x0038
        /*0014*/ 	.byte	0x00, 0xf0, 0x21, 0x00


	//----- nvinfo : EIATTR_KPARAM_INFO
	.align		4
.L_211:
        /*0018*/ 	.byte	0x04, 0x17
        /*001a*/ 	.short	(.L_213 - .L_212)
.L_212:
        /*001c*/ 	.word	0x00000000
        /*0020*/ 	.short	0x0007
        /*0022*/ 	.short	0x0030
        /*0024*/ 	.byte	0x00, 0xf0, 0x21, 0x00


	//----- nvinfo : EIATTR_KPARAM_INFO
	.align		4
.L_213:
        /*0028*/ 	.byte	0x04, 0x17
        /*002a*/ 	.short	(.L_215 - .L_214)
.L_214:
        /*002c*/ 	.word	0x00000000
        /*0030*/ 	.short	0x0006
        /*0032*/ 	.short	0x0028
        /*0034*/ 	.byte	0x00, 0xf0, 0x21, 0x00


	//----- nvinfo : EIATTR_KPARAM_INFO
	.align		4
.L_215:
        /*0038*/ 	.byte	0x04, 0x17
        /*003a*/ 	.short	(.L_217 - .L_216)
.L_216:
        /*003c*/ 	.word	0x00000000
        /*0040*/ 	.short	0x0005
        /*0042*/ 	.short	0x0020
        /*0044*/ 	.byte	0x00, 0xf0, 0x21, 0x00


	//----- nvinfo : EIATTR_KPARAM_INFO
	.align		4
.L_217:
        /*0048*/ 	.byte	0x04, 0x17
        /*004a*/ 	.short	(.L_219 - .L_218)
.L_218:
        /*004c*/ 	.word	0x00000000
        /*0050*/ 	.short	0x0004
        /*0052*/ 	.short	0x0018
        /*0054*/ 	.byte	0x00, 0xf0, 0x11, 0x00


	//----- nvinfo : EIATTR_KPARAM_INFO
	.align		4
.L_219:
        /*0058*/ 	.byte	0x04, 0x17
        /*005a*/ 	.short	(.L_221 - .L_220)
.L_220:
        /*005c*/ 	.word	0x00000000
        /*0060*/ 	.short	0x0003
        /*0062*/ 	.short	0x0014
        /*0064*/ 	.byte	0x00, 0xf0, 0x11, 0x00


	//----- nvinfo : EIATTR_KPARAM_INFO
	.align		4
.L_221:
        /*0068*/ 	.byte	0x04, 0x17
        /*006a*/ 	.short	(.L_223 - .L_222)
.L_222:
        /*006c*/ 	.word	0x00000000
        /*0070*/ 	.short	0x0002
        /*0072*/ 	.short	0x0010
        /*0074*/ 	.byte	0x00, 0xf0, 0x11, 0x00


	//----- nvinfo : EIATTR_KPARAM_INFO
	.align		4
.L_223:
        /*0078*/ 	.byte	0x04, 0x17
        /*007a*/ 	.short	(.L_225 - .L_224)
.L_224:
        /*007c*/ 	.word	0x00000000
        /*0080*/ 	.short	0x0001
        /*0082*/ 	.short	0x0008
        /*0084*/ 	.byte	0x00, 0xf5, 0x21, 0x00


	//----- nvinfo : EIATTR_KPARAM_INFO
	.align		4
.L_225:
        /*0088*/ 	.byte	0x04, 0x17
        /*008a*/ 	.short	(.L_227 - .L_226)
.L_226:
        /*008c*/ 	.word	0x00000000
        /*0090*/ 	.short	0x0000
        /*0092*/ 	.short	0x0000
        /*0094*/ 	.byte	0x00, 0xf5, 0x21, 0x00


	//----- nvinfo : EIATTR_SPARSE_MMA_MASK
	.align		4
.L_227:
        /*0098*/ 	.byte	0x03, 0x50
        /*009a*/ 	.short	0x0000


	//----- nvinfo : EIATTR_MAXREG_COUNT
	.align		4
        /*009c*/ 	.byte	0x03, 0x1b
        /*009e*/ 	.short	0x00ff


	//----- nvinfo : EIATTR_MERCURY_ISA_VERSION
	.align		4
        /*00a0*/ 	.byte	0x03, 0x5f
        /*00a2*/ 	.short	0x0101


	//----- nvinfo : EIATTR_VRC_CTA_INIT_COUNT
	.align		4
        /*00a4*/ 	.byte	0x02, 0x4a
	.zero		1
	.zero		1


	//----- nvinfo : EIATTR_EXIT_INSTR_OFFSETS
	.align		4
        /*00a8*/ 	.byte	0x04, 0x1c
        /*00aa*/ 	.short	(.L_229 - .L_228)


	//   ....[0]....
.L_228:
        /*00ac*/ 	.word	0x000003f0


	//----- nvinfo : EIATTR_CBANK_PARAM_SIZE
	.align		4
.L_229:
        /*00b0*/ 	.byte	0x03, 0x19
        /*00b2*/ 	.short	0x0040


	//----- nvinfo : EIATTR_PARAM_CBANK
	.align		4
        /*00b4*/ 	.byte	0x04, 0x0a
        /*00b6*/ 	.short	(.L_231 - .L_230)
	.align		4
.L_230:
        /*00b8*/ 	.word	index@(.nv.constant0._Z10divDevYMinPdPKdjjjdddd)
        /*00bc*/ 	.short	0x0380
        /*00be*/ 	.short	0x0040


	//----- nvinfo : EIATTR_SW_WAR
	.align		4
.L_231:
        /*00c0*/ 	.byte	0x04, 0x36
        /*00c2*/ 	.short	(.L_233 - .L_232)
.L_232:
        /*00c4*/ 	.word	0x00000008
.L_233:


//--------------------- .nv.info._Z11divDevYPlusPdPKdjjjdddd --------------------------
	.section	.nv.info._Z11divDevYPlusPdPKdjjjdddd,"",@"SHT_CUDA_INFO"
	.sectionflags	@""
	.align	4


	//----- nvinfo : EIATTR_CUDA_API_VERSION
	.align		4
        /*0000*/ 	.byte	0x04, 0x37
        /*0002*/ 	.short	(.L_235 - .L_234)
.L_234:
        /*0004*/ 	.word	0x00000082


	//----- nvinfo : EIATTR_KPARAM_INFO
	.align		4
.L_235:
        /*0008*/ 	.byte	0x04, 0x17
        /*000a*/ 	.short	(.L_237 - .L_236)
.L_236:
        /*000c*/ 	.word	0x00000000
        /*0010*/ 	.short	0x0008
        /*0012*/ 	.short	0x0038
        /*0014*/ 	.byte	0x00, 0xf0, 0x21, 0x00


	//----- nvinfo : EIATTR_KPARAM_INFO
	.align		4
.L_237:
        /*0018*/ 	.byte	0x04, 0x17
        /*001a*/ 	.short	(.L_239 - .L_238)
.L_238:
        /*001c*/ 	.word	0x00000000
        /*0020*/ 	.short	0x0007
        /*0022*/ 	.short	0x0030
        /*0024*/ 	.byte	0x00, 0xf0, 0x21, 0x00


	//----- nvinfo : EIATTR_KPARAM_INFO
	.align		4
.L_239:
        /*0028*/ 	.byte	0x04, 0x17
        /*002a*/ 	.short	(.L_241 - .L_240)
.L_240:
        /*002c*/ 	.word	0x00000000
        /*0030*/ 	.short	0x0006
        /*0032*/ 	.short	0x0028
        /*0034*/ 	.byte	0x00, 0xf0, 0x21, 0x00


	//----- nvinfo : EIATTR_KPARAM_INFO
	.align		4
.L_241:
        /*0038*/ 	.byte	0x04, 0x17
        /*003a*/ 	.short	(.L_243 - .L_242)
.L_242:
        /*003c*/ 	.word	0x00000000
        /*0040*/ 	.short	0x0005
        /*0042*/ 	.short	0x0020
        /*0044*/ 	.byte	0x00, 0xf0, 0x21, 0x00


	//----- nvinfo : EIATTR_KPARAM_INFO
	.align		4
.L_243:
        /*0048*/ 	.byte	0x04, 0x17
        /*004a*/ 	.short	(.L_245 - .L_244)
.L_244:
        /*004c*/ 	.word	0x00000000
        /*0050*/ 	.short	0x0004
        /*0052*/ 	.short	0x0018
        /*0054*/ 	.byte	0x00, 0xf0, 0x11, 0x00


	//----- nvinfo : EIATTR_KPARAM_INFO
	.align		4
.L_245:
        /*0058*/ 	.byte	0x04, 0x17
        /*005a*/ 	.short	(.L_247 - .L_246)
.L_246:
        /*005c*/ 	.word	0x00000000
        /*0060*/ 	.short	0x0003
        /*0062*/ 	.short	0x0014
        /*0064*/ 	.byte	0x00, 0xf0, 0x11, 0x00


	//----- nvinfo : EIATTR_KPARAM_INFO
	.align		4
.L_247:
        /*0068*/ 	.byte	0x04, 0x17
        /*006a*/ 	.short	(.L_249 - .L_248)
.L_248:
        /*006c*/ 	.word	0x00000000
        /*0070*/ 	.short	0x0002
        /*0072*/ 	.short	0x0010
        /*0074*/ 	.byte	0x00, 0xf0, 0x11, 0x00


	//----- nvinfo : EIATTR_KPARAM_INFO
	.align		4
.L_249:
        /*0078*/ 	.byte	0x04, 0x17
        /*007a*/ 	.short	(.L_251 - .L_250)
.L_250:
        /*007c*/ 	.word	0x00000000
        /*0080*/ 	.short	0x0001
        /*0082*/ 	.short	0x0008
        /*0084*/ 	.byte	0x00, 0xf5, 0x21, 0x00


	//----- nvinfo : EIATTR_KPARAM_INFO
	.align		4
.L_251:
        /*0088*/ 	.byte	0x04, 0x17
        /*008a*/ 	.short	(.L_253 - .L_252)
.L_252:
        /*008c*/ 	.word	0x00000000
        /*0090*/ 	.short	0x0000
        /*0092*/ 	.short	0x0000
        /*0094*/ 	.byte	0x00, 0xf5, 0x21, 0x00


	//----- nvinfo : EIATTR_SPARSE_MMA_MASK
	.align		4
.L_253:
        /*0098*/ 	.byte	0x03, 0x50
        /*009a*/ 	.short	0x0000


	//----- nvinfo : EIATTR_MAXREG_COUNT
	.align		4
        /*009c*/ 	.byte	0x03, 0x1b
        /*009e*/ 	.short	0x00ff


	//----- nvinfo : EIATTR_MERCURY_ISA_VERSION
	.align		4
        /*00a0*/ 	.byte	0x03, 0x5f
        /*00a2*/ 	.short	0x0101


	//----- nvinfo : EIATTR_VRC_CTA_INIT_COUNT
	.align		4
        /*00a4*/ 	.byte	0x02, 0x4a
	.zero		1
	.zero		1


	//----- nvinfo : EIATTR_EXIT_INSTR_OFFSETS
	.align		4
        /*00a8*/ 	.byte	0x04, 0x1c
        /*00aa*/ 	.short	(.L_255 - .L_254)


	//   ....[0]....
.L_254:
        /*00ac*/ 	.word	0x00000400


	//----- nvinfo : EIATTR_CBANK_PARAM_SIZE
	.align		4
.L_255:
        /*00b0*/ 	.byte	0x03, 0x19
        /*00b2*/ 	.short	0x0040


	//----- nvinfo : EIATTR_PARAM_CBANK
	.align		4
        /*00b4*/ 	.byte	0x04, 0x0a
        /*00b6*/ 	.short	(.L_257 - .L_256)
	.align		4
.L_256:
        /*00b8*/ 	.word	index@(.nv.constant0._Z11divDevYPlusPdPKdjjjdddd)
        /*00bc*/ 	.short	0x0380
        /*00be*/ 	.short	0x0040


	//----- nvinfo : EIATTR_SW_WAR
	.align		4
.L_257:
        /*00c0*/ 	.byte	0x04, 0x36
        /*00c2*/ 	.short	(.L_259 - .L_258)
.L_258:
        /*00c4*/ 	.word	0x00000008
.L_259:


//--------------------- .nv.info._Z10divDevXMinPdPKdjjjdddd --------------------------
	.section	.nv.info._Z10divDevXMinPdPKdjjjdddd,"",@"SHT_CUDA_INFO"
	.sectionflags	@""
	.align	4


	//----- nvinfo : EIATTR_CUDA_API_VERSION
	.align		4
        /*0000*/ 	.byte	0x04, 0x37
        /*0002*/ 	.short	(.L_261 - .L_260)
.L_260:
        /*0004*/ 	.word	0x00000082


	//----- nvinfo : EIATTR_KPARAM_INFO
	.align		4
.L_261:
        /*0008*/ 	.byte	0x04, 0x17
        /*000a*/ 	.short	(.L_263 - .L_262)
.L_262:
        /*000c*/ 	.word	0x00000000
        /*0010*/ 	.short	0x0008
        /*0012*/ 	.short	0x0038
        /*0014*/ 	.byte	0x00, 0xf0, 0x21, 0x00


	//----- nvinfo : EIATTR_KPARAM_INFO
	.align		4
.L_263:
        /*0018*/ 	.byte	0x04, 0x17
        /*001a*/ 	.short	(.L_265 - .L_264)
.L_264:
        /*001c*/ 	.word	0x00000000
        /*0020*/ 	.short	0x0007
        /*0022*/ 	.short	0x0030
        /*0024*/ 	.byte	0x00, 0xf0, 0x21, 0x00


	//----- nvinfo : EIATTR_KPARAM_INFO
	.align		4
.L_265:
        /*0028*/ 	.byte	0x04, 0x17
        /*002a*/ 	.short	(.L_267 - .L_266)
.L_266:
        /*002c*/ 	.word	0x00000000
        /*0030*/ 	.short	0x0006
        /*0032*/ 	.short	0x0028
        /*0034*/ 	.byte	0x00, 0xf0, 0x21, 0x00


	//----- nvinfo : EIATTR_KPARAM_INFO
	.align		4
.L_267:
        /*0038*/ 	.byte	0x04, 0x17
        /*003a*/ 	.short	(.L_269 - .L_268)
.L_268:
        /*003c*/ 	.word	0x00000000
        /*0040*/ 	.short	0x0005
        /*0042*/ 	.short	0x0020
        /*0044*/ 	.byte	0x00, 0xf0, 0x21, 0x00


	//----- nvinfo : EIATTR_KPARAM_INFO
	.align		4
.L_269:
        /*0048*/ 	.byte	0x04, 0x17
        /*004a*/ 	.short	(.L_271 - .L_270)
.L_270:
        /*004c*/ 	.word	0x00000000
        /*0050*/ 	.short	0x0004
        /*0052*/ 	.short	0x0018
        /*0054*/ 	.byte	0x00, 0xf0, 0x11, 0x00


	//----- nvinfo : EIATTR_KPARAM_INFO
	.align		4
.L_271:
        /*0058*/ 	.byte	0x04, 0x17
        /*005a*/ 	.short	(.L_273 - .L_272)
.L_272:
        /*005c*/ 	.word	0x00000000
        /*0060*/ 	.short	0x0003
        /*0062*/ 	.short	0x0014
        /*0064*/ 	.byte	0x00, 0xf0, 0x11, 0x00


	//----- nvinfo : EIATTR_KPARAM_INFO
	.align		4
.L_273:
        /*0068*/ 	.byte	0x04, 0x17
        /*006a*/ 	.short	(.L_275 - .L_274)
.L_274:
        /*006c*/ 	.word	0x00000000
        /*0070*/ 	.short	0x0002
        /*0072*/ 	.short	0x0010
        /*0074*/ 	.byte	0x00, 0xf0, 0x11, 0x00


	//----- nvinfo : EIATTR_KPARAM_INFO
	.align		4
.L_275:
        /*0078*/ 	.byte	0x04, 0x17
        /*007a*/ 	.short	(.L_277 - .L_276)
.L_276:
        /*007c*/ 	.word	0x00000000
        /*0080*/ 	.short	0x0001
        /*0082*/ 	.short	0x0008
        /*0084*/ 	.byte	0x00, 0xf5, 0x21, 0x00


	//----- nvinfo : EIATTR_KPARAM_INFO
	.align		4
.L_277:
        /*0088*/ 	.byte	0x04, 0x17
        /*008a*/ 	.short	(.L_279 - .L_278)
.L_278:
        /*008c*/ 	.word	0x00000000
        /*0090*/ 	.short	0x0000
        /*0092*/ 	.short	0x0000
        /*0094*/ 	.byte	0x00, 0xf5, 0x21, 0x00


	//----- nvinfo : EIATTR_SPARSE_MMA_MASK
	.align		4
.L_279:
        /*0098*/ 	.byte	0x03, 0x50
        /*009a*/ 	.short	0x0000


	//----- nvinfo : EIATTR_MAXREG_COUNT
	.align		4
        /*009c*/ 	.byte	0x03, 0x1b
        /*009e*/ 	.short	0x00ff


	//----- nvinfo : EIATTR_MERCURY_ISA_VERSION
	.align		4
        /*00a0*/ 	.byte	0x03, 0x5f
        /*00a2*/ 	.short	0x0101


	//----- nvinfo : EIATTR_VRC_CTA_INIT_COUNT
	.align		4
        /*00a4*/ 	.byte	0x02, 0x4a
	.zero		1
	.zero		1


	//----- nvinfo : EIATTR_EXIT_INSTR_OFFSETS
	.align		4
        /*00a8*/ 	.byte	0x04, 0x1c
        /*00aa*/ 	.short	(.L_281 - .L_280)


	//   ....[0]....
.L_280:
        /*00ac*/ 	.word	0x000003d0


	//----- nvinfo : EIATTR_CBANK_PARAM_SIZE
	.align		4
.L_281:
        /*00b0*/ 	.byte	0x03, 0x19
        /*00b2*/ 	.short	0x0040


	//----- nvinfo : EIATTR_PARAM_CBANK
	.align		4
        /*00b4*/ 	.byte	0x04, 0x0a
        /*00b6*/ 	.short	(.L_283 - .L_282)
	.align		4
.L_282:
        /*00b8*/ 	.word	index@(.nv.constant0._Z10divDevXMinPdPKdjjjdddd)
        /*00bc*/ 	.short	0x0380
        /*00be*/ 	.short	0x0040


	//----- nvinfo : EIATTR_SW_WAR
	.align		4
.L_283:
        /*00c0*/ 	.byte	0x04, 0x36
        /*00c2*/ 	.short	(.L_285 - .L_284)
.L_284:
        /*00c4*/ 	.word	0x00000008
.L_285:


//--------------------- .nv.info._Z11divDevXPlusPdPKdjjjdddd --------------------------
	.section	.nv.info._Z11divDevXPlusPdPKdjjjdddd,"",@"SHT_CUDA_INFO"
	.sectionflags	@""
	.align	4


	//----- nvinfo : EIATTR_CUDA_API_VERSION
	.align		4
        /*0000*/ 	.byte	0x04, 0x37
        /*0002*/ 	.short	(.L_287 - .L_286)
.L_286:
        /*0004*/ 	.word	0x00000082


	//----- nvinfo : EIATTR_KPARAM_INFO
	.align		4
.L_287:
        /*0008*/ 	.byte	0x04, 0x17
        /*000a*/ 	.short	(.L_289 - .L_288)
.L_288:
        /*000c*/ 	.word	0x00000000
        /*0010*/ 	.short	0x0008
        /*0012*/ 	.short	0x0038
        /*0014*/ 	.byte	0x00, 0xf0, 0x21, 0x00


	//----- nvinfo : EIATTR_KPARAM_INFO
	.align		4
.L_289:
        /*0018*/ 	.byte	0x04, 0x17
        /*001a*/ 	.short	(.L_291 - .L_290)
.L_290:
        /*001c*/ 	.word	0x00000000
        /*0020*/ 	.short	0x0007
        /*0022*/ 	.short	0x0030
        /*0024*/ 	.byte	0x00, 0xf0, 0x21, 0x00


	//----- nvinfo : EIATTR_KPARAM_INFO
	.align		4
.L_291:
        /*0028*/ 	.byte	0x04, 0x17
        /*002a*/ 	.short	(.L_293 - .L_292)
.L_292:
        /*002c*/ 	.word	0x00000000
        /*0030*/ 	.short	0x0006
        /*0032*/ 	.short	0x0028
        /*0034*/ 	.byte	0x00, 0xf0, 0x21, 0x00


	//----- nvinfo : EIATTR_KPARAM_INFO
	.align		4
.L_293:
        /*0038*/ 	.byte	0x04, 0x17
        /*003a*/ 	.short	(.L_295 - .L_294)
.L_294:
        /*003c*/ 	.word	0x00000000
        /*0040*/ 	.short	0x0005
        /*0042*/ 	.short	0x0020
        /*0044*/ 	.byte	0x00, 0xf0, 0x21, 0x00


	//----- nvinfo : EIATTR_KPARAM_INFO
	.align		4
.L_295:
        /*0048*/ 	.byte	0x04, 0x17
        /*004a*/ 	.short	(.L_297 - .L_296)
.L_296:
        /*004c*/ 	.word	0x00000000
        /*0050*/ 	.short	0x0004
        /*0052*/ 	.short	0x0018
        /*0054*/ 	.byte	0x00, 0xf0, 0x11, 0x00


	//----- nvinfo : EIATTR_KPARAM_INFO
	.align		4
.L_297:
        /*0058*/ 	.byte	0x04, 0x17
        /*005a*/ 	.short	(.L_299 - .L_298)
.L_298:
        /*005c*/ 	.word	0x00000000
        /*0060*/ 	.short	0x0003
        /*0062*/ 	.short	0x0014
        /*0064*/ 	.byte	0x00, 0xf0, 0x11, 0x00


	//----- nvinfo : EIATTR_KPARAM_INFO
	.align		4
.L_299:
        /*0068*/ 	.byte	0x04, 0x17
        /*006a*/ 	.short	(.L_301 - .L_300)
.L_300:
        /*006c*/ 	.word	0x00000000
        /*0070*/ 	.short	0x0002
        /*0072*/ 	.short	0x0010
        /*0074*/ 	.byte	0x00, 0xf0, 0x11, 0x00


	//----- nvinfo : EIATTR_KPARAM_INFO
	.align		4
.L_301:
        /*0078*/ 	.byte	0x04, 0x17
        /*007a*/ 	.short	(.L_303 - .L_302)
.L_302:
        /*007c*/ 	.word	0x00000000
        /*0080*/ 	.short	0x0001
        /*0082*/ 	.short	0x0008
        /*0084*/ 	.byte	0x00, 0xf5, 0x21, 0x00


	//----- nvinfo : EIATTR_KPARAM_INFO
	.align		4
.L_303:
        /*0088*/ 	.byte	0x04, 0x17
        /*008a*/ 	.short	(.L_305 - .L_304)
.L_304:
        /*008c*/ 	.word	0x00000000
        /*0090*/ 	.short	0x0000
        /*0092*/ 	.short	0x0000
        /*0094*/ 	.byte	0x00, 0xf5, 0x21, 0x00


	//----- nvinfo : EIATTR_SPARSE_MMA_MASK
	.align		4
.L_305:
        /*0098*/ 	.byte	0x03, 0x50
        /*009a*/ 	.short	0x0000


	//----- nvinfo : EIATTR_MAXREG_COUNT
	.align		4
        /*009c*/ 	.byte	0x03, 0x1b
        /*009e*/ 	.short	0x00ff


	//----- nvinfo : EIATTR_MERCURY_ISA_VERSION
	.align		4
        /*00a0*/ 	.byte	0x03, 0x5f
        /*00a2*/ 	.short	0x0101


	//----- nvinfo : EIATTR_VRC_CTA_INIT_COUNT
	.align		4
        /*00a4*/ 	.byte	0x02, 0x4a
	.zero		1
	.zero		1


	//----- nvinfo : EIATTR_EXIT_INSTR_OFFSETS
	.align		4
        /*00a8*/ 	.byte	0x04, 0x1c
        /*00aa*/ 	.short	(.L_307 - .L_306)


	//   ....[0]....
.L_306:
        /*00ac*/ 	.word	0x000003d0


	//----- nvinfo : EIATTR_CBANK_PARAM_SIZE
	.align		4
.L_307:
        /*00b0*/ 	.byte	0x03, 0x19
        /*00b2*/ 	.short	0x0040


	//----- nvinfo : EIATTR_PARAM_CBANK
	.align		4
        /*00b4*/ 	.byte	0x04, 0x0a
        /*00b6*/ 	.short	(.L_309 - .L_308)
	.align		4
.L_308:
        /*00b8*/ 	.word	index@(.nv.constant0._Z11divDevXPlusPdPKdjjjdddd)
        /*00bc*/ 	.short	0x0380
        /*00be*/ 	.short	0x0040


	//----- nvinfo : EIATTR_SW_WAR
	.align		4
.L_309:
        /*00c0*/ 	.byte	0x04, 0x36
        /*00c2*/ 	.short	(.L_311 - .L_310)
.L_310:
        /*00c4*/ 	.word	0x00000008
.L_311:


//--------------------- .nv.callgraph             --------------------------
	.section	.nv.callgraph,"",@"SHT_CUDA_CALLGRAPH"
	.align	4
	.sectionentsize	8
	.align		4
        /*0000*/ 	.word	0x00000000
	.align		4
        /*0004*/ 	.word	0xffffffff
	.align		4
        /*0008*/ 	.word	0x00000000
	.align		4
        /*000c*/ 	.word	0xfffffffe
	.align		4
        /*0010*/ 	.word	0x00000000
	.align		4
        /*0014*/ 	.word	0xfffffffd
	.align		4
        /*0018*/ 	.word	0x00000000
	.align		4
        /*001c*/ 	.word	0xfffffffc


//--------------------- .text._Z18rs_divergence_CUDAPdPKdS1_S1_S1_jjj --------------------------
	.section	.text._Z18rs_divergence_CUDAPdPKdS1_S1_S1_jjj,"ax",@progbits
	.align	128
        .global         _Z18rs_divergence_CUDAPdPKdS1_S1_S1_jjj
        .type           _Z18rs_divergence_CUDAPdPKdS1_S1_S1_jjj,@function
        .size           _Z18rs_divergence_CUDAPdPKdS1_S1_S1_jjj,(.L_x_10 - _Z18rs_divergence_CUDAPdPKdS1_S1_S1_jjj)
        .other          _Z18rs_divergence_CUDAPdPKdS1_S1_S1_jjj,@"STO_CUDA_ENTRY STV_DEFAULT"
_Z18rs_divergence_CUDAPdPKdS1_S1_S1_jjj:
.text._Z18rs_divergence_CUDAPdPKdS1_S1_S1_jjj:
[----:B------:R-:W-:Y:S01]  /*0000*/  LDC R1, c[0x0][0x37c] ;  /* 0x0000df00ff017b82 */ /* 0x000fe20000000800 */
[----:B------:R-:W0:Y:S07]  /*0010*/  S2R R0, SR_TID.X ;  /* 0x0000000000007919 */ /* 0x000e2e0000002100 */
[----:B------:R-:W0:Y:S01]  /*0020*/  S2UR UR4, SR_CTAID.X ;  /* 0x00000000000479c3 */ /* 0x000e220000002500 */
[----:B------:R-:W1:Y:S01]  /*0030*/  LDCU.64 UR8, c[0x0][0x3a8] ;  /* 0x00007500ff0877ac */ /* 0x000e620008000a00 */
[----:B------:R-:W2:Y:S01]  /*0040*/  S2R R4, SR_TID.Y ;  /* 0x0000000000047919 */ /* 0x000ea20000002200 */
[----:B------:R-:W3:Y:S05]  /*0050*/  S2R R6, SR_TID.Z ;  /* 0x0000000000067919 */ /* 0x000eea0000002300 */
[----:B------:R-:W0:Y:S08]  /*0060*/  LDC R5, c[0x0][0x360] ;  /* 0x0000d800ff057b82 */ /* 0x000e300000000800 */
[----:B------:R-:W2:Y:S08]  /*0070*/  S2UR UR5, SR_CTAID.Y ;  /* 0x00000000000579c3 */ /* 0x000eb00000002600 */
[----:B------:R-:W2:Y:S08]  /*0080*/  LDC R7, c[0x0][0x364] ;  /* 0x0000d900ff077b82 */ /* 0x000eb00000000800 */
[----:B------:R-:W3:Y:S01]  /*0090*/  S2UR UR6, SR_CTAID.Z ;  /* 0x00000000000679c3 */ /* 0x000ee20000002700 */
[----:B0-----:R-:W-:Y:S01]  /*00a0*/  IMAD R0, R5, UR4, R0 ;  /* 0x0000000405007c24 */ /* 0x001fe2000f8e0200 */
[----:B-1----:R-:W-:-:S06]  /*00b0*/  UIMAD UR4, UR8, UR9, URZ ;  /* 0x00000009080472a4 */ /* 0x002fcc000f8e02ff */
[----:B------:R-:W3:Y:S08]  /*00c0*/  LDC R9, c[0x0][0x368] ;  /* 0x0000da00ff097b82 */ /* 0x000ef00000000800 */
[----:B------:R-:W0:Y:S01]  /*00d0*/  LDC R15, c[0x0][0x3b0] ;  /* 0x0000ec00ff0f7b82 */ /* 0x000e220000000800 */
[----:B--2---:R-:W-:-:S04]  /*00e0*/  IMAD R5, R7, UR5, R4 ;  /* 0x0000000507057c24 */ /* 0x004fc8000f8e0204 */
[----:B------:R-:W-:-:S03]  /*00f0*/  IMAD R5, R5, UR8, R0 ;  /* 0x0000000805057c24 */ /* 0x000fc6000f8e0200 */
[----:B------:R-:W1:Y:S01]  /*0100*/  LDC.64 R2, c[0x0][0x388] ;  /* 0x0000e200ff027b82 */ /* 0x000e620000000a00 */
[----:B---3--:R-:W-:-:S07]  /*0110*/  IMAD R0, R9, UR6, R6 ;  /* 0x0000000609007c24 */ /* 0x008fce000f8e0206 */
[----:B------:R-:W2:Y:S01]  /*0120*/  LDC.64 R10, c[0x0][0x390] ;  /* 0x0000e400ff0a7b82 */ /* 0x000ea20000000a00 */
[----:B------:R-:W3:Y:S01]  /*0130*/  LDCU.64 UR6, c[0x0][0x358] ;  /* 0x00006b00ff0677ac */ /* 0x000ee20008000a00 */
[----:B------:R-:W-:Y:S02]  /*0140*/  IMAD R0, R0, UR4, R5 ;  /* 0x0000000400007c24 */ /* 0x000fe4000f8e0205 */
[----:B0-----:R-:W-:-:S04]  /*0150*/  IMAD R15, R15, UR4, RZ ;  /* 0x000000040f0f7c24 */ /* 0x001fc8000f8e02ff */
[----:B------:R-:W0:Y:S01]  /*0160*/  LDC.64 R6, c[0x0][0x398] ;  /* 0x0000e600ff067b82 */ /* 0x000e220000000a00 */
[----:B------:R-:W-:-:S04]  /*0170*/  IMAD R14, R15, 0xa, R0 ;  /* 0x0000000a0f0e7824 */ /* 0x000fc800078e0200 */
[----:B------:R-:W-:-:S03]  /*0180*/  IMAD R15, R15, -0x9, R14 ;  /* 0xfffffff70f0f7824 */ /* 0x000fc600078e020e */
[----:B------:R-:W4:Y:S01]  /*0190*/  LDC.64 R16, c[0x0][0x3a0] ;  /* 0x0000e800ff107b82 */ /* 0x000f220000000a00 */
[----:B-1----:R-:W-:-:S04]  /*01a0*/  IMAD.WIDE.U32 R18, R0, 0x8, R2 ;  /* 0x0000000800127825 */ /* 0x002fc800078e0002 */
[C---:B------:R-:W-:Y:S02]  /*01b0*/  IMAD.WIDE.U32 R8, R15.reuse, 0x8, R2 ;  /* 0x000000080f087825 */ /* 0x040fe400078e0002 */
[----:B---3--:R-:W3:Y:S02]  /*01c0*/  LDG.E.64 R2, desc[UR6][R18.64] ;  /* 0x0000000612027981 */ /* 0x008ee4000c1e1b00 */
[C-C-:B--2---:R-:W-:Y:S02]  /*01d0*/  IMAD.WIDE.U32 R4, R0.reuse, 0x8, R10.reuse ;  /* 0x0000000800047825 */ /* 0x144fe400078e000a */
[----:B------:R-:W3:Y:S02]  /*01e0*/  LDG.E.64 R8, desc[UR6][R8.64] ;  /* 0x0000000608087981 */ /* 0x000ee4000c1e1b00 */
[----:B------:R-:W-:Y:S02]  /*01f0*/  IMAD.WIDE.U32 R12, R15, 0x8, R10 ;  /* 0x000000080f0c7825 */ /* 0x000fe400078e000a */
[----:B------:R-:W2:Y:S02]  /*0200*/  LDG.E.64 R4, desc[UR6][R4.64] ;  /* 0x0000000604047981 */ /* 0x000ea4000c1e1b00 */
[----:B0-----:R-:W-:-:S02]  /*0210*/  IMAD.WIDE.U32 R10, R0, 0x8, R6 ;  /* 0x00000008000a7825 */ /* 0x001fc400078e0006 */
[----:B------:R-:W5:Y:S02]  /*0220*/  LDG.E.64 R12, desc[UR6][R12.64] ;  /* 0x000000060c0c7981 */ /* 0x000f64000c1e1b00 */
[----:B------:R-:W-:Y:S02]  /*0230*/  IMAD.WIDE.U32 R6, R15, 0x8, R6 ;  /* 0x000000080f067825 */ /* 0x000fe400078e0006 */
[----:B------:R-:W5:Y:S02]  /*0240*/  LDG.E.64 R10, desc[UR6][R10.64] ;  /* 0x000000060a0a7981 */ /* 0x000f64000c1e1b00 */
[----:B----4-:R-:W-:Y:S02]  /*0250*/  IMAD.WIDE.U32 R16, R14, 0x8, R16 ;  /* 0x000000080e107825 */ /* 0x010fe400078e0010 */
[----:B------:R-:W4:Y:S04]  /*0260*/  LDG.E.64 R6, desc[UR6][R6.64] ;  /* 0x0000000606067981 */ /* 0x000f28000c1e1b00 */
[----:B------:R-:W4:Y:S01]  /*0270*/  LDG.E.64 R16, desc[UR6][R16.64] ;  /* 0x0000000610107981 */ /* 0x000f22000c1e1b00 */
[----:B---3--:R-:W-:-:S08]  /*0280*/  DADD R2, R2, R8 ;  /* 0x0000000002027229 */ /* 0x008fd00000000008 */
[----:B--2---:R-:W-:Y:S01]  /*0290*/  DADD R2, R2, R4 ;  /* 0x0000000002027229 */ /* 0x004fe20000000004 */
[----:B------:R-:W0:Y:S07]  /*02a0*/  LDC.64 R4, c[0x0][0x380] ;  /* 0x0000e000ff047b82 */ /* 0x000e2e0000000a00 */
[----:B-----5:R-:W-:-:S08]  /*02b0*/  DADD R2, R2, R12 ;  /* 0x0000000002027229 */ /* 0x020fd0000000000c */
[----:B------:R-:W-:-:S08]  /*02c0*/  DADD R2, R2, R10 ;  /* 0x0000000002027229 */ /* 0x000fd0000000000a */
[----:B----4-:R-:W-:Y:S01]  /*02d0*/  DADD R2, R2, R6 ;  /* 0x0000000002027229 */ /* 0x010fe20000000006 */
[----:B0-----:R-:W-:-:S07]  /*02e0*/  IMAD.WIDE.U32 R4, R0, 0x8, R4 ;  /* 0x0000000800047825 */ /* 0x001fce00078e0004 */
[----:B------:R-:W-:-:S07]  /*02f0*/  DMUL R2, R16, R2 ;  /* 0x0000000210027228 */ /* 0x000fce0000000000 */
[----:B------:R-:W-:Y:S01]  /*0300*/  STG.E.64 desc[UR6][R4.64], R2 ;  /* 0x0000000204007986 */ /* 0x000fe2000c101b06 */
[----:B------:R-:W-:Y:S05]  /*0310*/  EXIT ;  /* 0x000000000000794d */ /* 0x000fea0003800000 */
.L_x_0:
[----:B------:R-:W-:-:S00]  /*0320*/  BRA `(.L_x_0) ;  /* 0xfffffffc00fc7947 */ /* 0x000fc0000383ffff */
[----:B------:R-:W-:-:S00]  /*0330*/  NOP ;  /* 0x0000000000007918 */ /* 0x000fc00000000000 */
        /* <DEDUP_REMOVED lines=12> */
.L_x_10:


//--------------------- .text._Z15get_flux_g_CUDAPdPKdS1_S1_S1_jjj --------------------------
	.section	.text._Z15get_flux_g_CUDAPdPKdS1_S1_S1_jjj,"ax",@progbits
	.align	128
        .global         _Z15get_flux_g_CUDAPdPKdS1_S1_S1_jjj
        .type           _Z15get_flux_g_CUDAPdPKdS1_S1_S1_jjj,@function
        .size           _Z15get_flux_g_CUDAPdPKdS1_S1_S1_jjj,(.L_x_11 - _Z15get_flux_g_CUDAPdPKdS1_S1_S1_jjj)
        .other          _Z15get_flux_g_CUDAPdPKdS1_S1_S1_jjj,@"STO_CUDA_ENTRY STV_DEFAULT"
_Z15get_flux_g_CUDAPdPKdS1_S1_S1_jjj:
.text._Z15get_flux_g_CUDAPdPKdS1_S1_S1_jjj:
[----:B------:R-:W-:Y:S01]  /*0000*/  LDC R1, c[0x0][0x37c] ;  /* 0x0000df00ff017b82 */ /* 0x000fe20000000800 */
[----:B------:R-:W0:Y:S01]  /*0010*/  S2R R0, SR_CTAID.X ;  /* 0x0000000000007919 */ /* 0x000e220000002500 */
[----:B------:R-:W0:Y:S06]  /*0020*/  LDCU UR6, c[0x0][0x360] ;  /* 0x00006c00ff0677ac */ /* 0x000e2c0008000800 */
[----:B------:R-:W1:Y:S01]  /*0030*/  LDC R12, c[0x0][0x3b0] ;  /* 0x0000ec00ff0c7b82 */ /* 0x000e620000000800 */
[----:B------:R-:W0:Y:S01]  /*0040*/  S2R R3, SR_TID.X ;  /* 0x0000000000037919 */ /* 0x000e220000002100 */
[----:B------:R-:W2:Y:S01]  /*0050*/  LDCU UR7, c[0x0][0x364] ;  /* 0x00006c80ff0777ac */ /* 0x000ea20008000800 */
[----:B------:R-:W2:Y:S01]  /*0060*/  S2R R2, SR_CTAID.Y ;  /* 0x0000000000027919 */ /* 0x000ea20000002600 */
[----:B------:R-:W3:Y:S04]  /*0070*/  LDCU.64 UR4, c[0x0][0x3a8] ;  /* 0x00007500ff0477ac */ /* 0x000ee80008000a00 */
[----:B------:R-:W4:Y:S01]  /*0080*/  LDC.64 R8, c[0x0][0x3a0] ;  /* 0x0000e800ff087b82 */ /* 0x000f220000000a00 */
[----:B------:R-:W2:Y:S01]  /*0090*/  S2R R5, SR_TID.Y ;  /* 0x0000000000057919 */ /* 0x000ea20000002200 */
[----:B------:R-:W5:Y:S01]  /*00a0*/  LDCU UR8, c[0x0][0x368] ;  /* 0x00006d00ff0877ac */ /* 0x000f620008000800 */
[----:B------:R-:W5:Y:S05]  /*00b0*/  S2R R4, SR_CTAID.Z ;  /* 0x0000000000047919 */ /* 0x000f6a0000002700 */
[----:B------:R-:W4:Y:S01]  /*00c0*/  LDC.64 R14, c[0x0][0x398] ;  /* 0x0000e600ff0e7b82 */ /* 0x000f220000000a00 */
[----:B------:R-:W5:Y:S01]  /*00d0*/  S2R R7, SR_TID.Z ;  /* 0x0000000000077919 */ /* 0x000f620000002300 */
[----:B0-----:R-:W-:-:S02]  /*00e0*/  IMAD R0, R0, UR6, R3 ;  /* 0x0000000600007c24 */ /* 0x001fc4000f8e0203 */
[----:B--2---:R-:W-:-:S04]  /*00f0*/  IMAD R3, R2, UR7, R5 ;  /* 0x0000000702037c24 */ /* 0x004fc8000f8e0205 */
[----:B---3--:R-:W-:Y:S01]  /*0100*/  IMAD R5, R3, UR4, R0 ;  /* 0x0000000403057c24 */ /* 0x008fe2000f8e0200 */
[----:B------:R-:W-:Y:S01]  /*0110*/  UIMAD UR4, UR4, UR5, URZ ;  /* 0x00000005040472a4 */ /* 0x000fe2000f8e02ff */
[----:B------:R-:W0:Y:S01]  /*0120*/  LDC.64 R2, c[0x0][0x390] ;  /* 0x0000e400ff027b82 */ /* 0x000e220000000a00 */
[----:B-----5:R-:W-:-:S04]  /*0130*/  IMAD R0, R4, UR8, R7 ;  /* 0x0000000804007c24 */ /* 0x020fc8000f8e0207 */
[----:B-1----:R-:W-:Y:S02]  /*0140*/  IMAD R12, R12, UR4, RZ ;  /* 0x000000040c0c7c24 */ /* 0x002fe4000f8e02ff */
[----:B------:R-:W-:Y:S02]  /*0150*/  IMAD R0, R0, UR4, R5 ;  /* 0x0000000400007c24 */ /* 0x000fe4000f8e0205 */
[----:B------:R-:W1:Y:S01]  /*0160*/  LDC.64 R4, c[0x0][0x388] ;  /* 0x0000e200ff047b82 */ /* 0x000e620000000a00 */
[----:B------:R-:W2:Y:S01]  /*0170*/  LDCU.64 UR4, c[0x0][0x358] ;  /* 0x00006b00ff0477ac */ /* 0x000ea20008000a00 */
[----:B------:R-:W-:-:S04]  /*0180*/  IMAD R13, R12, 0x9, R0 ;  /* 0x000000090c0d7824 */ /* 0x000fc800078e0200 */
[----:B------:R-:W-:-:S05]  /*0190*/  IMAD R11, R12, -0x3, R13 ;  /* 0xfffffffd0c0b7824 */ /* 0x000fca00078e020d */
[----:B------:R-:W-:Y:S01]  /*01a0*/  IADD3 R17, PT, PT, R12, R11, RZ ;  /* 0x0000000b0c117210 */ /* 0x000fe20007ffe0ff */
[----:B0-----:R-:W-:-:S04]  /*01b0*/  IMAD.WIDE.U32 R2, R0, 0x8, R2 ;  /* 0x0000000800027825 */ /* 0x001fc800078e0002 */
[--C-:B----4-:R-:W-:Y:S02]  /*01c0*/  IMAD.WIDE.U32 R6, R17, 0x8, R8.reuse ;  /* 0x0000000811067825 */ /* 0x110fe400078e0008 */
[----:B--2---:R-:W2:Y:S02]  /*01d0*/  LDG.E.64 R2, desc[UR4][R2.64] ;  /* 0x0000000402027981 */ /* 0x004ea4000c1e1b00 */
[----:B------:R-:W-:Y:S02]  /*01e0*/  IMAD.WIDE.U32 R10, R11, 0x8, R8 ;  /* 0x000000080b0a7825 */ /* 0x000fe400078e0008 */
[----:B------:R-:W2:Y:S01]  /*01f0*/  LDG.E.64 R6, desc[UR4][R6.64] ;  /* 0x0000000406067981 */ /* 0x000ea2000c1e1b00 */
[----:B------:R-:W-:Y:S01]  /*0200*/  IADD3 R17, PT, PT, R12, R17, RZ ;  /* 0x000000110c117210 */ /* 0x000fe20007ffe0ff */
[C---:B-1----:R-:W-:Y:S02]  /*0210*/  IMAD.WIDE.U32 R4, R0.reuse, 0x8, R4 ;  /* 0x0000000800047825 */ /* 0x042fe400078e0004 */
[----:B------:R-:W3:Y:S02]  /*0220*/  LDG.E.64 R10, desc[UR4][R10.64] ;  /* 0x000000040a0a7981 */ /* 0x000ee4000c1e1b00 */
[----:B------:R-:W-:-:S02]  /*0230*/  IMAD.WIDE.U32 R14, R0, 0x8, R14 ;  /* 0x00000008000e7825 */ /* 0x000fc400078e000e */
[----:B------:R-:W3:Y:S02]  /*0240*/  LDG.E.64 R4, desc[UR4][R4.64] ;  /* 0x0000000404047981 */ /* 0x000ee4000c1e1b00 */
[--C-:B------:R-:W-:Y:S02]  /*0250*/  IMAD.WIDE.U32 R16, R17, 0x8, R8.reuse ;  /* 0x0000000811107825 */ /* 0x100fe400078e0008 */
[----:B------:R-:W4:Y:S02]  /*0260*/  LDG.E.64 R14, desc[UR4][R14.64] ;  /* 0x000000040e0e7981 */ /* 0x000f24000c1e1b00 */
[----:B------:R-:W-:Y:S02]  /*0270*/  IMAD.WIDE.U32 R8, R13, 0x8, R8 ;  /* 0x000000080d087825 */ /* 0x000fe400078e0008 */
[----:B------:R-:W4:Y:S04]  /*0280*/  LDG.E.64 R16, desc[UR4][R16.64] ;  /* 0x0000000410107981 */ /* 0x000f28000c1e1b00 */
[----:B------:R-:W5:Y:S01]  /*0290*/  LDG.E.64 R8, desc[UR4][R8.64] ;  /* 0x0000000408087981 */ /* 0x000f62000c1e1b00 */
[----:B--2---:R-:W-:Y:S01]  /*02a0*/  DMUL R2, R6, R2 ;  /* 0x0000000206027228 */ /* 0x004fe20000000000 */
[----:B------:R-:W0:Y:S07]  /*02b0*/  LDC.64 R6, c[0x0][0x380] ;  /* 0x0000e000ff067b82 */ /* 0x000e2e0000000a00 */
[----:B---3--:R-:W-:-:S08]  /*02c0*/  DFMA R2, R10, R4, R2 ;  /* 0x000000040a02722b */ /* 0x008fd00000000002 */
[----:B----4-:R-:W-:-:S08]  /*02d0*/  DFMA R2, R16, R14, R2 ;  /* 0x0000000e1002722b */ /* 0x010fd00000000002 */
[----:B-----5:R-:W-:Y:S01]  /*02e0*/  DMUL R2, R8, R2 ;  /* 0x0000000208027228 */ /* 0x020fe20000000000 */
[----:B0-----:R-:W-:-:S06]  /*02f0*/  IMAD.WIDE.U32 R4, R0, 0x8, R6 ;  /* 0x0000000800047825 */ /* 0x001fcc00078e0006 */
[----:B------:R-:W-:Y:S01]  /*0300*/  STG.E.64 desc[UR4][R4.64], R2 ;  /* 0x0000000204007986 */ /* 0x000fe2000c101b04 */
[----:B------:R-:W-:Y:S05]  /*0310*/  EXIT ;  /* 0x000000000000794d */ /* 0x000fea0003800000 */
.L_x_1:
        /* <DEDUP_REMOVED lines=14> */
.L_x_11:


//--------------------- .text._Z15get_flux_f_CUDAPdPKdS1_S1_S1_jjj --------------------------
	.section	.text._Z15get_flux_f_CUDAPdPKdS1_S1_S1_jjj,"ax",@progbits
	.align	128
        .global         _Z15get_flux_f_CUDAPdPKdS1_S1_S1_jjj
        .type           _Z15get_flux_f_CUDAPdPKdS1_S1_S1_jjj,@function
        .size           _Z15get_flux_f_CUDAPdPKdS1_S1_S1_jjj,(.L_x_12 - _Z15get_flux_f_CUDAPdPKdS1_S1_S1_jjj)
        .other          _Z15get_flux_f_CUDAPdPKdS1_S1_S1_jjj,@"STO_CUDA_ENTRY STV_DEFAULT"
_Z15get_flux_f_CUDAPdPKdS1_S1_S1_jjj:
.text._Z15get_flux_f_CUDAPdPKdS1_S1_S1_jjj:
        /* <DEDUP_REMOVED lines=50> */
.L_x_2:
        /* <DEDUP_REMOVED lines=14> */
.L_x_12:


//--------------------- .text._Z15get_flux_e_CUDAPdPKdS1_S1_S1_jjj --------------------------
	.section	.text._Z15get_flux_e_CUDAPdPKdS1_S1_S1_jjj,"ax",@progbits
	.align	128
        .global         _Z15get_flux_e_CUDAPdPKdS1_S1_S1_jjj
        .type           _Z15get_flux_e_CUDAPdPKdS1_S1_S1_jjj,@function
        .size           _Z15get_flux_e_CUDAPdPKdS1_S1_S1_jjj,(.L_x_13 - _Z15get_flux_e_CUDAPdPKdS1_S1_S1_jjj)
        .other          _Z15get_flux_e_CUDAPdPKdS1_S1_S1_jjj,@"STO_CUDA_ENTRY STV_DEFAULT"
_Z15get_flux_e_CUDAPdPKdS1_S1_S1_jjj:
.text._Z15get_flux_e_CUDAPdPKdS1_S1_S1_jjj:
        /* <DEDUP_REMOVED lines=13> */
[----:B------:R-:W5:Y:S07]  /*00d0*/  S2R R11, SR_TID.Z ;  /* 0x00000000000b7919 */ /* 0x000f6e0000002300 */
[----:B------:R-:W4:Y:S01]  /*00e0*/  LDC.64 R14, c[0x0][0x398] ;  /* 0x0000e600ff0e7b82 */ /* 0x000f220000000a00 */
[----:B0-----:R-:W-:Y:S01]  /*00f0*/  IMAD R0, R0, UR4, R7 ;  /* 0x0000000400007c24 */ /* 0x001fe2000f8e0207 */
[----:B---3--:R-:W-:Y:S01]  /*0100*/  UIMAD UR4, UR8, UR9, URZ ;  /* 0x00000009080472a4 */ /* 0x008fe2000f8e02ff */
[----:B--2---:R-:W-:-:S04]  /*0110*/  IMAD R7, R6, UR5, R9 ;  /* 0x0000000506077c24 */ /* 0x004fc8000f8e0209 */
[----:B------:R-:W-:Y:S02]  /*0120*/  IMAD R7, R7, UR8, R0 ;  /* 0x0000000807077c24 */ /* 0x000fe4000f8e0200 */
[----:B-----5:R-:W-:Y:S01]  /*0130*/  IMAD R0, R8, UR6, R11 ;  /* 0x0000000608007c24 */ /* 0x020fe2000f8e020b */
[----:B------:R-:W0:Y:S01]  /*0140*/  LDCU.64 UR6, c[0x0][0x358] ;  /* 0x00006b00ff0677ac */ /* 0x000e220008000a00 */
[----:B------:R-:W2:Y:S01]  /*0150*/  LDC.64 R10, c[0x0][0x388] ;  /* 0x0000e200ff0a7b82 */ /* 0x000ea20000000a00 */
[----:B-1----:R-:W-:Y:S02]  /*0160*/  IMAD R8, R12, UR4, RZ ;  /* 0x000000040c087c24 */ /* 0x002fe4000f8e02ff */
[----:B------:R-:W-:-:S04]  /*0170*/  IMAD R0, R0, UR4, R7 ;  /* 0x0000000400007c24 */ /* 0x000fc8000f8e0207 */
[----:B------:R-:W-:Y:S02]  /*0180*/  IMAD R9, R8, 0x9, R0 ;  /* 0x0000000908097824 */ /* 0x000fe400078e0200 */
[----:B----4-:R-:W-:-:S04]  /*0190*/  IMAD.WIDE.U32 R2, R0, 0x8, R2 ;  /* 0x0000000800027825 */ /* 0x010fc800078e0002 */
[----:B------:R-:W-:-:S04]  /*01a0*/  IMAD R19, R8, -0x8, R9 ;  /* 0xfffffff808137824 */ /* 0x000fc800078e0209 */
[----:B------:R-:W-:Y:S01]  /*01b0*/  IMAD.WIDE.U32 R6, R19, 0x8, R4 ;  /* 0x0000000813067825 */ /* 0x000fe200078e0004 */
[----:B0-----:R-:W3:Y:S05]  /*01c0*/  LDG.E.64 R2, desc[UR6][R2.64] ;  /* 0x0000000602027981 */ /* 0x001eea000c1e1b00 */
[----:B------:R-:W3:Y:S01]  /*01d0*/  LDG.E.64 R6, desc[UR6][R6.64] ;  /* 0x0000000606067981 */ /* 0x000ee2000c1e1b00 */
[----:B--2---:R-:W-:Y:S01]  /*01e0*/  IMAD.WIDE.U32 R12, R0, 0x8, R10 ;  /* 0x00000008000c7825 */ /* 0x004fe200078e000a */
[----:B------:R-:W-:-:S03]  /*01f0*/  IADD3 R19, PT, PT, R8, R19, RZ ;  /* 0x0000001308137210 */ /* 0x000fc60007ffe0ff */
[C---:B------:R-:W-:Y:S02]  /*0200*/  IMAD.WIDE.U32 R16, R0.reuse, 0x8, R4 ;  /* 0x0000000800107825 */ /* 0x040fe400078e0004 */
[----:B------:R-:W2:Y:S02]  /*0210*/  LDG.E.64 R12, desc[UR6][R12.64] ;  /* 0x000000060c0c7981 */ /* 0x000ea4000c1e1b00 */
[----:B------:R-:W-:Y:S02]  /*0220*/  IMAD.WIDE.U32 R14, R0, 0x8, R14 ;  /* 0x00000008000e7825 */ /* 0x000fe400078e000e */
[----:B------:R-:W2:Y:S02]  /*0230*/  LDG.E.64 R10, desc[UR6][R16.64] ;  /* 0x00000006100a7981 */ /* 0x000ea4000c1e1b00 */
[--C-:B------:R-:W-:Y:S02]  /*0240*/  IMAD.WIDE.U32 R18, R19, 0x8, R4.reuse ;  /* 0x0000000813127825 */ /* 0x100fe400078e0004 */
[----:B------:R-:W4:Y:S02]  /*0250*/  LDG.E.64 R14, desc[UR6][R14.64] ;  /* 0x000000060e0e7981 */ /* 0x000f24000c1e1b00 */
[----:B------:R-:W-:-:S02]  /*0260*/  IMAD.WIDE.U32 R4, R9, 0x8, R4 ;  /* 0x0000000809047825 */ /* 0x000fc400078e0004 */
[----:B------:R-:W4:Y:S04]  /*0270*/  LDG.E.64 R18, desc[UR6][R18.64] ;  /* 0x0000000612127981 */ /* 0x000f28000c1e1b00 */
[----:B------:R-:W5:Y:S01]  /*0280*/  LDG.E.64 R4, desc[UR6][R4.64] ;  /* 0x0000000604047981 */ /* 0x000f62000c1e1b00 */
[----:B---3--:R-:W-:Y:S01]  /*0290*/  DMUL R2, R6, R2 ;  /* 0x0000000206027228 */ /* 0x008fe20000000000 */
[----:B------:R-:W0:Y:S07]  /*02a0*/  LDC.64 R6, c[0x0][0x380] ;  /* 0x0000e000ff067b82 */ /* 0x000e2e0000000a00 */
[----:B--2---:R-:W-:-:S08]  /*02b0*/  DFMA R2, R10, R12, R2 ;  /* 0x0000000c0a02722b */ /* 0x004fd00000000002 */
[----:B----4-:R-:W-:-:S08]  /*02c0*/  DFMA R2, R18, R14, R2 ;  /* 0x0000000e1202722b */ /* 0x010fd00000000002 */
[----:B-----5:R-:W-:Y:S01]  /*02d0*/  DMUL R2, R4, R2 ;  /* 0x0000000204027228 */ /* 0x020fe20000000000 */
[----:B0-----:R-:W-:-:S06]  /*02e0*/  IMAD.WIDE.U32 R6, R0, 0x8, R6 ;  /* 0x0000000800067825 */ /* 0x001fcc00078e0006 */
[----:B------:R-:W-:Y:S01]  /*02f0*/  STG.E.64 desc[UR6][R6.64], R2 ;  /* 0x0000000206007986 */ /* 0x000fe2000c101b06 */
[----:B------:R-:W-:Y:S05]  /*0300*/  EXIT ;  /* 0x000000000000794d */ /* 0x000fea0003800000 */
.L_x_3:
        /* <DEDUP_REMOVED lines=15> */
.L_x_13:


//--------------------- .text._Z10divDevZMinPdPKdjjjdddd --------------------------
	.section	.text._Z10divDevZMinPdPKdjjjdddd,"ax",@progbits
	.align	128
        .global         _Z10divDevZMinPdPKdjjjdddd
        .type           _Z10divDevZMinPdPKdjjjdddd,@function
        .size           _Z10divDevZMinPdPKdjjjdddd,(.L_x_14 - _Z10divDevZMinPdPKdjjjdddd)
        .other          _Z10divDevZMinPdPKdjjjdddd,@"STO_CUDA_ENTRY STV_DEFAULT"
_Z10divDevZMinPdPKdjjjdddd:
.text._Z10divDevZMinPdPKdjjjdddd:
[----:B------:R-:W-:Y:S01]  /*0000*/  LDC R1, c[0x0][0x37c] ;  /* 0x0000df00ff017b82 */ /* 0x000fe20000000800 */
[----:B------:R-:W0:Y:S01]  /*0010*/  S2R R7, SR_CTAID.X ;  /* 0x0000000000077919 */ /* 0x000e220000002500 */
[----:B------:R-:W0:Y:S06]  /*0020*/  LDCU UR4, c[0x0][0x360] ;  /* 0x00006c00ff0477ac */ /* 0x000e2c0008000800 */
[----:B------:R-:W1:Y:S01]  /*0030*/  LDC.64 R10, c[0x0][0x390] ;  /* 0x0000e400ff0a7b82 */ /* 0x000e620000000a00 */
[----:B------:R-:W0:Y:S01]  /*0040*/  S2R R0, SR_TID.X ;  /* 0x0000000000007919 */ /* 0x000e220000002100 */
[----:B------:R-:W2:Y:S01]  /*0050*/  LDCU UR6, c[0x0][0x364] ;  /* 0x00006c80ff0677ac */ /* 0x000ea20008000800 */
[----:B------:R-:W2:Y:S01]  /*0060*/  S2R R14, SR_CTAID.Y ;  /* 0x00000000000e7919 */ /* 0x000ea20000002600 */
[----:B------:R-:W3:Y:S04]  /*0070*/  LDCU UR7, c[0x0][0x368] ;  /* 0x00006d00ff0777ac */ /* 0x000ee80008000800 */
[----:B------:R-:W4:Y:S01]  /*0080*/  LDC.64 R8, c[0x0][0x388] ;  /* 0x0000e200ff087b82 */ /* 0x000f220000000a00 */
[----:B------:R-:W2:Y:S01]  /*0090*/  S2R R3, SR_TID.Y ;  /* 0x0000000000037919 */ /* 0x000ea20000002200 */
[----:B------:R-:W5:Y:S01]  /*00a0*/  LDCU.128 UR8, c[0x0][0x3b0] ;  /* 0x00007600ff0877ac */ /* 0x000f620008000c00 */
[----:B------:R-:W3:Y:S01]  /*00b0*/  S2R R6, SR_CTAID.Z ;  /* 0x0000000000067919 */ /* 0x000ee20000002700 */
[----:B------:R-:W5:Y:S01]  /*00c0*/  LDCU.128 UR12, c[0x0][0x3a0] ;  /* 0x00007400ff0c77ac */ /* 0x000f620008000c00 */
[----:B------:R-:W3:Y:S01]  /*00d0*/  S2R R5, SR_TID.Z ;  /* 0x0000000000057919 */ /* 0x000ee20000002300 */
[----:B-1----:R-:W-:-:S02]  /*00e0*/  IMAD R20, R10, R11, RZ ;  /* 0x0000000b0a147224 */ /* 0x002fc400078e02ff */
[----:B0-----:R-:W-:Y:S01]  /*00f0*/  IMAD R7, R7, UR4, R0 ;  /* 0x0000000407077c24 */ /* 0x001fe2000f8e0200 */
[----:B------:R-:W0:Y:S01]  /*0100*/  LDCU.64 UR4, c[0x0][0x358] ;  /* 0x00006b00ff0477ac */ /* 0x000e220008000a00 */
[----:B--2---:R-:W-:-:S04]  /*0110*/  IMAD R14, R14, UR6, R3 ;  /* 0x000000060e0e7c24 */ /* 0x004fc8000f8e0203 */
[----:B------:R-:W-:Y:S02]  /*0120*/  IMAD R21, R14, R10, R7 ;  /* 0x0000000a0e157224 */ /* 0x000fe400078e0207 */
[----:B---3--:R-:W-:-:S04]  /*0130*/  IMAD R6, R6, UR7, R5 ;  /* 0x0000000706067c24 */ /* 0x008fc8000f8e0205 */
[CC--:B------:R-:W-:Y:S02]  /*0140*/  IMAD R0, R6.reuse, R20.reuse, R21 ;  /* 0x0000001406007224 */ /* 0x0c0fe400078e0215 */
[----:B------:R-:W-:Y:S02]  /*0150*/  IMAD R22, R6, R20, -R20 ;  /* 0x0000001406167224 */ /* 0x000fe400078e0a14 */
[----:B----4-:R-:W-:-:S03]  /*0160*/  IMAD.WIDE.U32 R10, R0, 0x8, R8 ;  /* 0x00000008000a7825 */ /* 0x010fc600078e0008 */
[----:B------:R-:W-:Y:S02]  /*0170*/  IADD3 R13, PT, PT, R21, R22, RZ ;  /* 0x00000016150d7210 */ /* 0x000fe40007ffe0ff */
[----:B0-----:R0:W2:Y:S03]  /*0180*/  LDG.E.64 R2, desc[UR4][R10.64] ;  /* 0x000000040a027981 */ /* 0x0010a6000c1e1b00 */
[----:B------:R-:W-:-:S05]  /*0190*/  IMAD.WIDE.U32 R12, R13, 0x8, R8 ;  /* 0x000000080d0c7825 */ /* 0x000fca00078e0008 */
[----:B------:R1:W3:Y:S01]  /*01a0*/  LDG.E.64 R4, desc[UR4][R12.64] ;  /* 0x000000040c047981 */ /* 0x0002e2000c1e1b00 */
[----:B------:R-:W-:-:S13]  /*01b0*/  ISETP.NE.AND P0, PT, R6, 0x1, PT ;  /* 0x000000010600780c */ /* 0x000fda0003f05270 */
[----:B------:R-:W-:-:S04]  /*01c0*/  @!P0 IADD3 R7, PT, PT, R7, R20, RZ ;  /* 0x0000001407078210 */ /* 0x000fc80007ffe0ff */
[----:B------:R-:W-:-:S05]  /*01d0*/  @!P0 IADD3 R19, PT, PT, R14, R7, RZ ;  /* 0x000000070e138210 */ /* 0x000fca0007ffe0ff */
[----:B------:R-:W-:-:S04]  /*01e0*/  @!P0 IMAD.WIDE.U32 R14, R19, 0x8, R8 ;  /* 0x00000008130e8825 */ /* 0x000fc800078e0008 */
[----:B------:R-:W-:Y:S01]  /*01f0*/  @!P0 IMAD.WIDE.U32 R16, R7, 0x8, R8 ;  /* 0x0000000807108825 */ /* 0x000fe200078e0008 */
[----:B------:R-:W-:Y:S02]  /*0200*/  @!P0 IADD3 R7, PT, PT, R20, R19, RZ ;  /* 0x0000001314078210 */ /* 0x000fe40007ffe0ff */
[----:B0-----:R-:W-:-:S03]  /*0210*/  IADD3 R11, PT, PT, R21, R22, -R20 ;  /* 0x00000016150b7210 */ /* 0x001fc60007ffe814 */
[----:B------:R-:W-:Y:S01]  /*0220*/  @!P0 IMAD.WIDE.U32 R18, R7, 0x8, R8 ;  /* 0x0000000807128825 */ /* 0x000fe200078e0008 */
[----:B------:R-:W-:-:S05]  /*0230*/  @!P0 IADD3 R21, PT, PT, R20, R7, RZ ;  /* 0x0000000714158210 */ /* 0x000fca0007ffe0ff */
[----:B------:R-:W4:Y:S01]  /*0240*/  @!P0 LDG.E.64 R18, desc[UR4][R18.64] ;  /* 0x0000000412128981 */ /* 0x000f22000c1e1b00 */
[----:B------:R-:W-:-:S04]  /*0250*/  @!P0 IMAD.WIDE.U32 R20, R21, 0x8, R8 ;  /* 0x0000000815148825 */ /* 0x000fc800078e0008 */
[----:B------:R-:W-:Y:S02]  /*0260*/  IMAD.WIDE.U32 R10, R11, 0x8, R8 ;  /* 0x000000080b0a7825 */ /* 0x000fe400078e0008 */
[----:B------:R-:W5:Y:S04]  /*0270*/  @!P0 LDG.E.64 R20, desc[UR4][R20.64] ;  /* 0x0000000414148981 */ /* 0x000f68000c1e1b00 */
[----:B------:R-:W5:Y:S04]  /*0280*/  LDG.E.64 R8, desc[UR4][R10.64] ;  /* 0x000000040a087981 */ /* 0x000f68000c1e1b00 */
[----:B--2---:R-:W1:Y:S04]  /*0290*/  @!P0 LDG.E.64 R2, desc[UR4][R14.64] ;  /* 0x000000040e028981 */ /* 0x004e68000c1e1b00 */
[----:B---3--:R-:W2:Y:S01]  /*02a0*/  @!P0 LDG.E.64 R4, desc[UR4][R16.64] ;  /* 0x0000000410048981 */ /* 0x008ea2000c1e1b00 */
[----:B------:R-:W-:-:S02]  /*02b0*/  ISETP.NE.AND P1, PT, R6, RZ, PT ;  /* 0x000000ff0600720c */ /* 0x000fc40003f25270 */
[----:B------:R-:W0:Y:S01]  /*02c0*/  LDC.64 R6, c[0x0][0x380] ;  /* 0x0000e000ff067b82 */ /* 0x000e220000000a00 */
[----:B-1----:R-:W-:-:S08]  /*02d0*/  @!P0 DMUL R12, R2, -6 ;  /* 0xc0180000020c8828 */ /* 0x002fd00000000000 */
[----:B--2---:R-:W-:Y:S01]  /*02e0*/  @!P0 DFMA R12, R4, 4, R12 ;  /* 0x40100000040c882b */ /* 0x004fe2000000000c */
[----:B------:R-:W-:Y:S02]  /*02f0*/  FSEL R4, R4, RZ, P1 ;  /* 0x000000ff04047208 */ /* 0x000fe40000800000 */
[----:B------:R-:W-:-:S05]  /*0300*/  FSEL R5, R5, RZ, P1 ;  /* 0x000000ff05057208 */ /* 0x000fca0000800000 */
[----:B----4-:R-:W-:Y:S02]  /*0310*/  @!P0 DFMA R12, R18, 4, R12 ;  /* 0x40100000120c882b */ /* 0x010fe4000000000c */
[----:B-----5:R-:W-:Y:S01]  /*0320*/  DMUL R4, R4, UR8 ;  /* 0x0000000804047c28 */ /* 0x020fe20008000000 */
[----:B------:R-:W-:Y:S02]  /*0330*/  FSEL R2, R2, RZ, P1 ;  /* 0x000000ff02027208 */ /* 0x000fe40000800000 */
[----:B------:R-:W-:-:S03]  /*0340*/  FSEL R3, R3, RZ, P1 ;  /* 0x000000ff03037208 */ /* 0x000fc60000800000 */
[----:B------:R-:W-:-:S03]  /*0350*/  @!P0 DADD R8, R12, -R20 ;  /* 0x000000000c088229 */ /* 0x000fc60000000814 */
[----:B------:R-:W-:-:S07]  /*0360*/  DFMA R4, R2, UR14, R4 ;  /* 0x0000000e02047c2b */ /* 0x000fce0008000004 */
[----:B------:R-:W-:Y:S02]  /*0370*/  FSEL R2, R8, RZ, P1 ;  /* 0x000000ff08027208 */ /* 0x000fe40000800000 */
[----:B------:R-:W-:-:S06]  /*0380*/  FSEL R3, R9, RZ, P1 ;  /* 0x000000ff09037208 */ /* 0x000fcc0000800000 */
[----:B------:R-:W-:Y:S01]  /*0390*/  DFMA R4, R2, UR10, R4 ;  /* 0x0000000a02047c2b */ /* 0x000fe20008000004 */
[----:B0-----:R-:W-:-:S07]  /*03a0*/  IMAD.WIDE.U32 R2, R0, 0x8, R6 ;  /* 0x0000000800027825 */ /* 0x001fce00078e0006 */
[----:B------:R-:W-:-:S07]  /*03b0*/  DMUL R4, R4, UR12 ;  /* 0x0000000c04047c28 */ /* 0x000fce0008000000 */
[----:B------:R-:W-:Y:S01]  /*03c0*/  STG.E.64 desc[UR4][R2.64], R4 ;  /* 0x0000000402007986 */ /* 0x000fe2000c101b04 */
[----:B------:R-:W-:Y:S05]  /*03d0*/  EXIT ;  /* 0x000000000000794d */ /* 0x000fea0003800000 */
.L_x_4:
        /* <DEDUP_REMOVED lines=10> */
.L_x_14:


//--------------------- .text._Z11divDevZPlusPdPKdjjjdddd --------------------------
	.section	.text._Z11divDevZPlusPdPKdjjjdddd,"ax",@progbits
	.align	128
        .global         _Z11divDevZPlusPdPKdjjjdddd
        .type           _Z11divDevZPlusPdPKdjjjdddd,@function
        .size           _Z11divDevZPlusPdPKdjjjdddd,(.L_x_15 - _Z11divDevZPlusPdPKdjjjdddd)
        .other          _Z11divDevZPlusPdPKdjjjdddd,@"STO_CUDA_ENTRY STV_DEFAULT"
_Z11divDevZPlusPdPKdjjjdddd:
.text._Z11divDevZPlusPdPKdjjjdddd:
[----:B------:R-:W-:Y:S01]  /*0000*/  LDC R1, c[0x0][0x37c] ;  /* 0x0000df00ff017b82 */ /* 0x000fe20000000800 */
[----:B------:R-:W0:Y:S07]  /*0010*/  S2R R3, SR_CTAID.X ;  /* 0x0000000000037919 */ /* 0x000e2e0000002500 */
[----:B------:R-:W1:Y:S01]  /*0020*/  LDC.64 R12, c[0x0][0x390] ;  /* 0x0000e400ff0c7b82 */ /* 0x000e620000000a00 */
[----:B------:R-:W0:Y:S01]  /*0030*/  LDCU UR4, c[0x0][0x360] ;  /* 0x00006c00ff0477ac */ /* 0x000e220008000800 */
[----:B------:R-:W0:Y:S01]  /*0040*/  S2R R0, SR_TID.X ;  /* 0x0000000000007919 */ /* 0x000e220000002100 */
[----:B------:R-:W2:Y:S01]  /*0050*/  LDCU UR5, c[0x0][0x364] ;  /* 0x00006c80ff0577ac */ /* 0x000ea20008000800 */
[----:B------:R-:W2:Y:S04]  /*0060*/  S2R R2, SR_CTAID.Y ;  /* 0x0000000000027919 */ /* 0x000ea80000002600 */
[----:B------:R-:W3:Y:S01]  /*0070*/  LDC.64 R8, c[0x0][0x388] ;  /* 0x0000e200ff087b82 */ /* 0x000ee20000000a00 */
[----:B------:R-:W4:Y:S01]  /*0080*/  LDCU UR6, c[0x0][0x368] ;  /* 0x00006d00ff0677ac */ /* 0x000f220008000800 */
[----:B------:R-:W2:Y:S01]  /*0090*/  S2R R5, SR_TID.Y ;  /* 0x0000000000057919 */ /* 0x000ea20000002200 */
[----:B------:R-:W5:Y:S01]  /*00a0*/  LDCU.128 UR8, c[0x0][0x3b0] ;  /* 0x00007600ff0877ac */ /* 0x000f620008000c00 */
[----:B------:R-:W4:Y:S04]  /*00b0*/  S2R R6, SR_CTAID.Z ;  /* 0x0000000000067919 */ /* 0x000f280000002700 */
[----:B------:R-:W5:Y:S01]  /*00c0*/  LDC R10, c[0x0][0x398] ;  /* 0x0000e600ff0a7b82 */ /* 0x000f620000000800 */
[----:B------:R-:W5:Y:S01]  /*00d0*/  LDCU.128 UR12, c[0x0][0x3a0] ;  /* 0x00007400ff0c77ac */ /* 0x000f620008000c00 */
[----:B------:R-:W4:Y:S01]  /*00e0*/  S2R R7, SR_TID.Z ;  /* 0x0000000000077919 */ /* 0x000f220000002300 */
[----:B-1----:R-:W-:-:S02]  /*00f0*/  IMAD R13, R12, R13, RZ ;  /* 0x0000000d0c0d7224 */ /* 0x002fc400078e02ff */
[----:B0-----:R-:W-:Y:S02]  /*0100*/  IMAD R3, R3, UR4, R0 ;  /* 0x0000000403037c24 */ /* 0x001fe4000f8e0200 */
[----:B--2---:R-:W-:Y:S01]  /*0110*/  IMAD R0, R2, UR5, R5 ;  /* 0x0000000502007c24 */ /* 0x004fe2000f8e0205 */
[----:B------:R-:W0:Y:S03]  /*0120*/  LDCU.64 UR4, c[0x0][0x358] ;  /* 0x00006b00ff0477ac */ /* 0x000e260008000a00 */
[----:B------:R-:W-:Y:S02]  /*0130*/  IMAD R12, R0, R12, R3 ;  /* 0x0000000c000c7224 */ /* 0x000fe400078e0203 */
[----:B----4-:R-:W-:-:S04]  /*0140*/  IMAD R6, R6, UR6, R7 ;  /* 0x0000000606067c24 */ /* 0x010fc8000f8e0207 */
[----:B------:R-:W-:-:S05]  /*0150*/  IMAD R0, R6, R13, R12 ;  /* 0x0000000d06007224 */ /* 0x000fca00078e020c */
[----:B------:R-:W-:-:S05]  /*0160*/  IADD3 R16, PT, PT, R13, R0, RZ ;  /* 0x000000000d107210 */ /* 0x000fca0007ffe0ff */
[----:B---3--:R-:W-:-:S06]  /*0170*/  IMAD.WIDE.U32 R2, R16, 0x8, R8 ;  /* 0x0000000810027825 */ /* 0x008fcc00078e0008 */
[----:B0-----:R-:W2:Y:S01]  /*0180*/  LDG.E.64 R2, desc[UR4][R2.64] ;  /* 0x0000000402027981 */ /* 0x001ea2000c1e1b00 */
[C---:B-----5:R-:W-:Y:S02]  /*0190*/  IADD3 R5, PT, PT, R10.reuse, -0x2, RZ ;  /* 0xfffffffe0a057810 */ /* 0x060fe40007ffe0ff */
[----:B------:R-:W-:Y:S02]  /*01a0*/  IADD3 R7, PT, PT, R10, -0x1, RZ ;  /* 0xffffffff0a077810 */ /* 0x000fe40007ffe0ff */
[----:B------:R-:W-:Y:S01]  /*01b0*/  ISETP.NE.AND P0, PT, R6, R5, PT ;  /* 0x000000050600720c */ /* 0x000fe20003f05270 */
[----:B------:R-:W-:-:S06]  /*01c0*/  IMAD.WIDE.U32 R4, R0, 0x8, R8 ;  /* 0x0000000800047825 */ /* 0x000fcc00078e0008 */
[----:B------:R-:W3:Y:S06]  /*01d0*/  LDG.E.64 R4, desc[UR4][R4.64] ;  /* 0x0000000404047981 */ /* 0x000eec000c1e1b00 */
[----:B------:R-:W-:Y:S01]  /*01e0*/  @!P0 IMAD R15, R13, R7, R12 ;  /* 0x000000070d0f8224 */ /* 0x000fe200078e020c */
[----:B------:R-:W-:-:S03]  /*01f0*/  @!P0 IADD3 R10, PT, PT, R10, -0x3, RZ ;  /* 0xfffffffd0a0a8810 */ /* 0x000fc60007ffe0ff */
[----:B------:R-:W-:-:S04]  /*0200*/  @!P0 IMAD.WIDE.U32 R14, R15, 0x8, R8 ;  /* 0x000000080f0e8825 */ /* 0x000fc800078e0008 */
[CC--:B------:R-:W-:Y:S02]  /*0210*/  @!P0 IMAD R11, R13.reuse, R10.reuse, R12 ;  /* 0x0000000a0d0b8224 */ /* 0x0c0fe400078e020c */
[----:B------:R-:W-:Y:S02]  /*0220*/  @!P0 IMAD R17, R13, R10, -R13 ;  /* 0x0000000a0d118224 */ /* 0x000fe400078e0a0d */
[----:B------:R-:W-:Y:S01]  /*0230*/  @!P0 IMAD.WIDE.U32 R10, R11, 0x8, R8 ;  /* 0x000000080b0a8825 */ /* 0x000fe200078e0008 */
[----:B------:R-:W-:Y:S02]  /*0240*/  IADD3 R13, PT, PT, R13, R16, RZ ;  /* 0x000000100d0d7210 */ /* 0x000fe40007ffe0ff */
[----:B------:R-:W-:-:S03]  /*0250*/  @!P0 IADD3 R17, PT, PT, R12, R17, RZ ;  /* 0x000000110c118210 */ /* 0x000fc60007ffe0ff */
[----:B------:R-:W4:Y:S01]  /*0260*/  @!P0 LDG.E.64 R10, desc[UR4][R10.64] ;  /* 0x000000040a0a8981 */ /* 0x000f22000c1e1b00 */
[----:B------:R-:W-:-:S04]  /*0270*/  IMAD.WIDE.U32 R12, R13, 0x8, R8 ;  /* 0x000000080d0c7825 */ /* 0x000fc800078e0008 */
[----:B------:R-:W-:Y:S02]  /*0280*/  @!P0 IMAD.WIDE.U32 R18, R17, 0x8, R8 ;  /* 0x0000000811128825 */ /* 0x000fe400078e0008 */
[----:B------:R-:W5:Y:S04]  /*0290*/  LDG.E.64 R8, desc[UR4][R12.64] ;  /* 0x000000040c087981 */ /* 0x000f68000c1e1b00 */
[----:B------:R-:W5:Y:S04]  /*02a0*/  @!P0 LDG.E.64 R18, desc[UR4][R18.64] ;  /* 0x0000000412128981 */ /* 0x000f68000c1e1b00 */
[----:B--2---:R-:W2:Y:S01]  /*02b0*/  @!P0 LDG.E.64 R2, desc[UR4][R14.64] ;  /* 0x000000040e028981 */ /* 0x004ea2000c1e1b00 */
[----:B---3--:R-:W-:Y:S01]  /*02c0*/  @!P0 DMUL R16, R4, -6 ;  /* 0xc018000004108828 */ /* 0x008fe20000000000 */
[----:B------:R-:W-:-:S02]  /*02d0*/  ISETP.NE.AND P1, PT, R6, R7, PT ;  /* 0x000000070600720c */ /* 0x000fc40003f25270 */
[----:B------:R-:W0:Y:S02]  /*02e0*/  LDC.64 R6, c[0x0][0x380] ;  /* 0x0000e000ff067b82 */ /* 0x000e240000000a00 */
[----:B------:R-:W-:Y:S02]  /*02f0*/  FSEL R4, R4, RZ, P1 ;  /* 0x000000ff04047208 */ /* 0x000fe40000800000 */
[----:B------:R-:W-:Y:S01]  /*0300*/  FSEL R5, R5, RZ, P1 ;  /* 0x000000ff05057208 */ /* 0x000fe20000800000 */
[----:B--2---:R-:W-:Y:S01]  /*0310*/  @!P0 DFMA R16, R2, 4, R16 ;  /* 0x401000000210882b */ /* 0x004fe20000000010 */
[----:B------:R-:W-:Y:S02]  /*0320*/  FSEL R2, R2, RZ, P1 ;  /* 0x000000ff02027208 */ /* 0x000fe40000800000 */
[----:B------:R-:W-:-:S05]  /*0330*/  FSEL R3, R3, RZ, P1 ;  /* 0x000000ff03037208 */ /* 0x000fca0000800000 */
[----:B----4-:R-:W-:Y:S02]  /*0340*/  @!P0 DFMA R16, R10, 4, R16 ;  /* 0x401000000a10882b */ /* 0x010fe40000000010 */
[----:B------:R-:W-:-:S06]  /*0350*/  DMUL R2, R2, UR8 ;  /* 0x0000000802027c28 */ /* 0x000fcc0008000000 */
[----:B-----5:R-:W-:Y:S02]  /*0360*/  @!P0 DADD R8, R16, -R18 ;  /* 0x0000000010088229 */ /* 0x020fe40000000812 */
[----:B------:R-:W-:-:S08]  /*0370*/  DFMA R2, R4, UR14, R2 ;  /* 0x0000000e04027c2b */ /* 0x000fd00008000002 */
[----:B------:R-:W-:Y:S02]  /*0380*/  FSEL R4, R8, RZ, P1 ;  /* 0x000000ff08047208 */ /* 0x000fe40000800000 */
[----:B------:R-:W-:-:S06]  /*0390*/  FSEL R5, R9, RZ, P1 ;  /* 0x000000ff09057208 */ /* 0x000fcc0000800000 */
[----:B------:R-:W-:Y:S01]  /*03a0*/  DFMA R2, R4, UR10, R2 ;  /* 0x0000000a04027c2b */ /* 0x000fe20008000002 */
[----:B0-----:R-:W-:-:S07]  /*03b0*/  IMAD.WIDE.U32 R4, R0, 0x8, R6 ;  /* 0x0000000800047825 */ /* 0x001fce00078e0006 */
[----:B------:R-:W-:-:S07]  /*03c0*/  DMUL R2, R2, UR12 ;  /* 0x0000000c02027c28 */ /* 0x000fce0008000000 */
[----:B------:R-:W-:Y:S01]  /*03d0*/  STG.E.64 desc[UR4][R4.64], R2 ;  /* 0x0000000204007986 */ /* 0x000fe2000c101b04 */
[----:B------:R-:W-:Y:S05]  /*03e0*/  EXIT ;  /* 0x000000000000794d */ /* 0x000fea0003800000 */
.L_x_5:
        /* <DEDUP_REMOVED lines=9> */
.L_x_15:


//--------------------- .text._Z10divDevYMinPdPKdjjjdddd --------------------------
	.section	.text._Z10divDevYMinPdPKdjjjdddd,"ax",@progbits
	.align	128
        .global         _Z10divDevYMinPdPKdjjjdddd
        .type           _Z10divDevYMinPdPKdjjjdddd,@function
        .size           _Z10divDevYMinPdPKdjjjdddd,(.L_x_16 - _Z10divDevYMinPdPKdjjjdddd)
        .other          _Z10divDevYMinPdPKdjjjdddd,@"STO_CUDA_ENTRY STV_DEFAULT"
_Z10divDevYMinPdPKdjjjdddd:
.text._Z10divDevYMinPdPKdjjjdddd:
        /* <DEDUP_REMOVED lines=14> */
[----:B0-----:R-:W-:-:S02]  /*00e0*/  IMAD R13, R13, UR4, R0 ;  /* 0x000000040d0d7c24 */ /* 0x001fc4000f8e0200 */
[----:B--2---:R-:W-:Y:S01]  /*00f0*/  IMAD R7, R7, UR5, R2 ;  /* 0x0000000507077c24 */ /* 0x004fe2000f8e0202 */
[----:B------:R-:W0:Y:S03]  /*0100*/  LDCU.64 UR4, c[0x0][0x358] ;  /* 0x00006b00ff0477ac */ /* 0x000e260008000a00 */
[CC--:B-1----:R-:W-:Y:S02]  /*0110*/  IMAD R0, R7.reuse, R10.reuse, R13 ;  /* 0x0000000a07007224 */ /* 0x0c2fe400078e020d */
[----:B------:R-:W-:Y:S02]  /*0120*/  IMAD R12, R7, R10, -R10 ;  /* 0x0000000a070c7224 */ /* 0x000fe400078e0a0a */
[----:B---3--:R-:W-:-:S03]  /*0130*/  IMAD R3, R3, UR6, R4 ;  /* 0x0000000603037c24 */ /* 0x008fc6000f8e0204 */
[----:B------:R-:W-:Y:S01]  /*0140*/  IADD3 R2, PT, PT, R13, R12, RZ ;  /* 0x0000000c0d027210 */ /* 0x000fe20007ffe0ff */
[----:B------:R-:W-:-:S04]  /*0150*/  IMAD R6, R3, R10, RZ ;  /* 0x0000000a03067224 */ /* 0x000fc800078e02ff */
[CC--:B------:R-:W-:Y:S02]  /*0160*/  IMAD R0, R6.reuse, R11.reuse, R0 ;  /* 0x0000000b06007224 */ /* 0x0c0fe400078e0200 */
[----:B------:R-:W-:Y:S02]  /*0170*/  IMAD R17, R6, R11, R2 ;  /* 0x0000000b06117224 */ /* 0x000fe400078e0202 */
[----:B----4-:R-:W-:-:S05]  /*0180*/  IMAD.WIDE.U32 R14, R0, 0x8, R8 ;  /* 0x00000008000e7825 */ /* 0x010fca00078e0008 */
[----:B0-----:R0:W2:Y:S01]  /*0190*/  LDG.E.64 R2, desc[UR4][R14.64] ;  /* 0x000000040e027981 */ /* 0x0010a2000c1e1b00 */
[----:B------:R-:W-:-:S05]  /*01a0*/  IMAD.WIDE.U32 R16, R17, 0x8, R8 ;  /* 0x0000000811107825 */ /* 0x000fca00078e0008 */
[----:B------:R1:W3:Y:S01]  /*01b0*/  LDG.E.64 R4, desc[UR4][R16.64] ;  /* 0x0000000410047981 */ /* 0x0002e2000c1e1b00 */
[----:B------:R-:W-:-:S13]  /*01c0*/  ISETP.NE.AND P0, PT, R7, 0x1, PT ;  /* 0x000000010700780c */ /* 0x000fda0003f05270 */
[----:B------:R-:W-:-:S05]  /*01d0*/  @!P0 IMAD R21, R6, R11, R13 ;  /* 0x0000000b06158224 */ /* 0x000fca00078e020d */
[----:B------:R-:W-:-:S05]  /*01e0*/  @!P0 IADD3 R23, PT, PT, R21, R10, RZ ;  /* 0x0000000a15178210 */ /* 0x000fca0007ffe0ff */
[C---:B------:R-:W-:Y:S01]  /*01f0*/  @!P0 IMAD.WIDE.U32 R18, R23.reuse, 0x8, R8 ;  /* 0x0000000817128825 */ /* 0x040fe200078e0008 */
[----:B------:R-:W-:-:S03]  /*0200*/  @!P0 IADD3 R23, PT, PT, R23, R10, RZ ;  /* 0x0000000a17178210 */ /* 0x000fc60007ffe0ff */
[----:B------:R-:W-:Y:S01]  /*0210*/  @!P0 IMAD.WIDE.U32 R20, R21, 0x8, R8 ;  /* 0x0000000815148825 */ /* 0x000fe200078e0008 */
[----:B------:R-:W-:-:S03]  /*0220*/  IADD3 R12, PT, PT, R13, -R10, R12 ;  /* 0x8000000a0d0c7210 */ /* 0x000fc60007ffe00c */
[C---:B0-----:R-:W-:Y:S01]  /*0230*/  @!P0 IMAD.WIDE.U32 R14, R23.reuse, 0x8, R8 ;  /* 0x00000008170e8825 */ /* 0x041fe200078e0008 */
[----:B-1----:R-:W-:-:S03]  /*0240*/  @!P0 IADD3 R17, PT, PT, R23, R10, RZ ;  /* 0x0000000a17118210 */ /* 0x002fc60007ffe0ff */
[----:B------:R-:W-:Y:S02]  /*0250*/  IMAD R11, R6, R11, R12 ;  /* 0x0000000b060b7224 */ /* 0x000fe400078e020c */
[----:B------:R-:W4:Y:S01]  /*0260*/  @!P0 LDG.E.64 R14, desc[UR4][R14.64] ;  /* 0x000000040e0e8981 */ /* 0x000f22000c1e1b00 */
[----:B------:R-:W-:-:S04]  /*0270*/  @!P0 IMAD.WIDE.U32 R16, R17, 0x8, R8 ;  /* 0x0000000811108825 */ /* 0x000fc800078e0008 */
[----:B------:R-:W-:Y:S02]  /*0280*/  IMAD.WIDE.U32 R10, R11, 0x8, R8 ;  /* 0x000000080b0a7825 */ /* 0x000fe400078e0008 */
[----:B------:R-:W5:Y:S04]  /*0290*/  @!P0 LDG.E.64 R16, desc[UR4][R16.64] ;  /* 0x0000000410108981 */ /* 0x000f68000c1e1b00 */
[----:B------:R-:W5:Y:S04]  /*02a0*/  LDG.E.64 R8, desc[UR4][R10.64] ;  /* 0x000000040a087981 */ /* 0x000f68000c1e1b00 */
[----:B--2---:R-:W2:Y:S04]  /*02b0*/  @!P0 LDG.E.64 R2, desc[UR4][R18.64] ;  /* 0x0000000412028981 */ /* 0x004ea8000c1e1b00 */
[----:B---3--:R-:W3:Y:S01]  /*02c0*/  @!P0 LDG.E.64 R4, desc[UR4][R20.64] ;  /* 0x0000000414048981 */ /* 0x008ee2000c1e1b00 */
[----:B------:R-:W-:-:S02]  /*02d0*/  ISETP.NE.AND P1, PT, R7, RZ, PT ;  /* 0x000000ff0700720c */ /* 0x000fc40003f25270 */
[----:B------:R-:W0:Y:S01]  /*02e0*/  LDC.64 R6, c[0x0][0x380] ;  /* 0x0000e000ff067b82 */ /* 0x000e220000000a00 */
[----:B--2---:R-:W-:-:S08]  /*02f0*/  @!P0 DMUL R12, R2, -6 ;  /* 0xc0180000020c8828 */ /* 0x004fd00000000000 */
[----:B---3--:R-:W-:Y:S01]  /*0300*/  @!P0 DFMA R12, R4, 4, R12 ;  /* 0x40100000040c882b */ /* 0x008fe2000000000c */
        /* <DEDUP_REMOVED lines=15> */
.L_x_6:
        /* <DEDUP_REMOVED lines=16> */
.L_x_16:


//--------------------- .text._Z11divDevYPlusPdPKdjjjdddd --------------------------
	.section	.text._Z11divDevYPlusPdPKdjjjdddd,"ax",@progbits
	.align	128
        .global         _Z11divDevYPlusPdPKdjjjdddd
        .type           _Z11divDevYPlusPdPKdjjjdddd,@function
        .size           _Z11divDevYPlusPdPKdjjjdddd,(.L_x_17 - _Z11divDevYPlusPdPKdjjjdddd)
        .other          _Z11divDevYPlusPdPKdjjjdddd,@"STO_CUDA_ENTRY STV_DEFAULT"
_Z11divDevYPlusPdPKdjjjdddd:
.text._Z11divDevYPlusPdPKdjjjdddd:
[----:B------:R-:W-:Y:S01]  /*0000*/  LDC R1, c[0x0][0x37c] ;  /* 0x0000df00ff017b82 */ /* 0x000fe20000000800 */
[----:B------:R-:W0:Y:S01]  /*0010*/  S2R R11, SR_CTAID.Y ;  /* 0x00000000000b7919 */ /* 0x000e220000002600 */
[----:B------:R-:W1:Y:S06]  /*0020*/  LDCU UR4, c[0x0][0x360] ;  /* 0x00006c00ff0477ac */ /* 0x000e6c0008000800 */
[----:B------:R-:W2:Y:S01]  /*0030*/  LDC.64 R12, c[0x0][0x390] ;  /* 0x0000e400ff0c7b82 */ /* 0x000ea20000000a00 */
[----:B------:R-:W0:Y:S01]  /*0040*/  S2R R2, SR_TID.Y ;  /* 0x0000000000027919 */ /* 0x000e220000002200 */
[----:B------:R-:W0:Y:S01]  /*0050*/  LDCU UR5, c[0x0][0x364] ;  /* 0x00006c80ff0577ac */ /* 0x000e220008000800 */
[----:B------:R-:W1:Y:S01]  /*0060*/  S2R R19, SR_CTAID.X ;  /* 0x0000000000137919 */ /* 0x000e620000002500 */
[----:B------:R-:W3:Y:S04]  /*0070*/  LDCU UR6, c[0x0][0x368] ;  /* 0x00006d00ff0677ac */ /* 0x000ee80008000800 */
[----:B------:R-:W4:Y:S01]  /*0080*/  LDC.64 R4, c[0x0][0x388] ;  /* 0x0000e200ff047b82 */ /* 0x000f220000000a00 */
[----:B------:R-:W1:Y:S01]  /*0090*/  S2R R0, SR_TID.X ;  /* 0x0000000000007919 */ /* 0x000e620000002100 */
[----:B------:R-:W5:Y:S01]  /*00a0*/  LDCU.128 UR8, c[0x0][0x3b0] ;  /* 0x00007600ff0877ac */ /* 0x000f620008000c00 */
[----:B------:R-:W3:Y:S01]  /*00b0*/  S2R R3, SR_CTAID.Z ;  /* 0x0000000000037919 */ /* 0x000ee20000002700 */
[----:B------:R-:W5:Y:S01]  /*00c0*/  LDCU.128 UR12, c[0x0][0x3a0] ;  /* 0x00007400ff0c77ac */ /* 0x000f620008000c00 */
[----:B------:R-:W3:Y:S01]  /*00d0*/  S2R R6, SR_TID.Z ;  /* 0x0000000000067919 */ /* 0x000ee20000002300 */
[----:B0-----:R-:W-:-:S02]  /*00e0*/  IMAD R11, R11, UR5, R2 ;  /* 0x000000050b0b7c24 */ /* 0x001fc4000f8e0202 */
[----:B-1----:R-:W-:Y:S01]  /*00f0*/  IMAD R19, R19, UR4, R0 ;  /* 0x0000000413137c24 */ /* 0x002fe2000f8e0200 */
[----:B------:R-:W0:Y:S03]  /*0100*/  LDCU.64 UR4, c[0x0][0x358] ;  /* 0x00006b00ff0477ac */ /* 0x000e260008000a00 */
[----:B--2---:R-:W-:Y:S02]  /*0110*/  IMAD R9, R11, R12, R19 ;  /* 0x0000000c0b097224 */ /* 0x004fe400078e0213 */
[----:B---3--:R-:W-:-:S04]  /*0120*/  IMAD R3, R3, UR6, R6 ;  /* 0x0000000603037c24 */ /* 0x008fc8000f8e0206 */
[----:B------:R-:W-:-:S04]  /*0130*/  IMAD R8, R3, R12, RZ ;  /* 0x0000000c03087224 */ /* 0x000fc800078e02ff */
[----:B------:R-:W-:-:S05]  /*0140*/  IMAD R9, R8, R13, R9 ;  /* 0x0000000d08097224 */ /* 0x000fca00078e0209 */
[----:B------:R-:W-:-:S05]  /*0150*/  IADD3 R17, PT, PT, R9, R12, RZ ;  /* 0x0000000c09117210 */ /* 0x000fca0007ffe0ff */
[----:B----4-:R-:W-:-:S06]  /*0160*/  IMAD.WIDE.U32 R2, R17, 0x8, R4 ;  /* 0x0000000811027825 */ /* 0x010fcc00078e0004 */
[----:B0-----:R-:W2:Y:S01]  /*0170*/  LDG.E.64 R2, desc[UR4][R2.64] ;  /* 0x0000000402027981 */ /* 0x001ea2000c1e1b00 */
[----:B------:R-:W-:Y:S01]  /*0180*/  IADD3 R0, PT, PT, R13, -0x2, RZ ;  /* 0xfffffffe0d007810 */ /* 0x000fe20007ffe0ff */
[----:B------:R-:W-:-:S03]  /*0190*/  IMAD.WIDE.U32 R6, R9, 0x8, R4 ;  /* 0x0000000809067825 */ /* 0x000fc600078e0004 */
[----:B------:R-:W-:Y:S02]  /*01a0*/  ISETP.NE.AND P0, PT, R11, R0, PT ;  /* 0x000000000b00720c */ /* 0x000fe40003f05270 */
[C---:B------:R-:W-:Y:S01]  /*01b0*/  IADD3 R0, PT, PT, R13.reuse, -0x1, RZ ;  /* 0xffffffff0d007810 */ /* 0x040fe20007ffe0ff */
[----:B------:R-:W3:Y:S10]  /*01c0*/  LDG.E.64 R6, desc[UR4][R6.64] ;  /* 0x0000000406067981 */ /* 0x000ef4000c1e1b00 */
[----:B------:R-:W-:Y:S01]  /*01d0*/  @!P0 IMAD R10, R0, R12, R19 ;  /* 0x0000000c000a8224 */ /* 0x000fe200078e0213 */
[----:B------:R-:W-:-:S03]  /*01e0*/  @!P0 IADD3 R21, PT, PT, R13, -0x3, RZ ;  /* 0xfffffffd0d158810 */ /* 0x000fc60007ffe0ff */
[----:B------:R-:W-:Y:S02]  /*01f0*/  @!P0 IMAD R15, R8, R13, R10 ;  /* 0x0000000d080f8224 */ /* 0x000fe400078e020a */
[----:B------:R-:W-:Y:S02]  /*0200*/  @!P0 IMAD R10, R21, R12, R19 ;  /* 0x0000000c150a8224 */ /* 0x000fe400078e0213 */
[----:B------:R-:W-:-:S04]  /*0210*/  @!P0 IMAD.WIDE.U32 R14, R15, 0x8, R4 ;  /* 0x000000080f0e8825 */ /* 0x000fc800078e0004 */
[----:B------:R-:W-:Y:S02]  /*0220*/  @!P0 IMAD R16, R21, R12, -R12 ;  /* 0x0000000c15108224 */ /* 0x000fe400078e0a0c */
[----:B------:R-:W-:-:S03]  /*0230*/  @!P0 IMAD R21, R8, R13, R10 ;  /* 0x0000000d08158224 */ /* 0x000fc600078e020a */
[----:B------:R-:W-:Y:S01]  /*0240*/  @!P0 IADD3 R16, PT, PT, R19, R16, RZ ;  /* 0x0000001013108210 */ /* 0x000fe20007ffe0ff */
[----:B------:R-:W-:Y:S01]  /*0250*/  @!P0 IMAD.WIDE.U32 R20, R21, 0x8, R4 ;  /* 0x0000000815148825 */ /* 0x000fe200078e0004 */
[----:B------:R-:W-:-:S03]  /*0260*/  IADD3 R17, PT, PT, R17, R12, RZ ;  /* 0x0000000c11117210 */ /* 0x000fc60007ffe0ff */
[----:B------:R-:W-:Y:S02]  /*0270*/  @!P0 IMAD R23, R8, R13, R16 ;  /* 0x0000000d08178224 */ /* 0x000fe400078e0210 */
        /* <DEDUP_REMOVED lines=15> */
[----:B-----5:R-:W-:-:S06]  /*0370*/  DMUL R2, R2, UR8 ;  /* 0x0000000802027c28 */ /* 0x020fcc0008000000 */
[----:B------:R-:W-:Y:S02]  /*0380*/  @!P0 DADD R4, R12, -R22 ;  /* 0x000000000c048229 */ /* 0x000fe40000000816 */
        /* <DEDUP_REMOVED lines=8> */
.L_x_7:
        /* <DEDUP_REMOVED lines=15> */
.L_x_17:


//--------------------- .text._Z10divDevXMinPdPKdjjjdddd --------------------------
	.section	.text._Z10divDevXMinPdPKdjjjdddd,"ax",@progbits
	.align	128
        .global         _Z10divDevXMinPdPKdjjjdddd
        .type           _Z10divDevXMinPdPKdjjjdddd,@function
        .size           _Z10divDevXMinPdPKdjjjdddd,(.L_x_18 - _Z10divDevXMinPdPKdjjjdddd)
        .other          _Z10divDevXMinPdPKdjjjdddd,@"STO_CUDA_ENTRY STV_DEFAULT"
_Z10divDevXMinPdPKdjjjdddd:
.text._Z10divDevXMinPdPKdjjjdddd:
[----:B------:R-:W-:Y:S01]  /*0000*/  LDC R1, c[0x0][0x37c] ;  /* 0x0000df00ff017b82 */ /* 0x000fe20000000800 */
[----:B------:R-:W0:Y:S01]  /*0010*/  S2R R6, SR_CTAID.X ;  /* 0x0000000000067919 */ /* 0x000e220000002500 */
[----:B------:R-:W0:Y:S06]  /*0020*/  LDCU UR4, c[0x0][0x360] ;  /* 0x00006c00ff0477ac */ /* 0x000e2c0008000800 */
[----:B------:R-:W1:Y:S01]  /*0030*/  LDC.64 R8, c[0x0][0x388] ;  /* 0x0000e200ff087b82 */ /* 0x000e620000000a00 */
[----:B------:R-:W0:Y:S01]  /*0040*/  S2R R3, SR_TID.X ;  /* 0x0000000000037919 */ /* 0x000e220000002100 */
[----:B------:R-:W2:Y:S01]  /*0050*/  LDCU UR5, c[0x0][0x364] ;  /* 0x00006c80ff0577ac */ /* 0x000ea20008000800 */
[----:B------:R-:W2:Y:S01]  /*0060*/  S2R R7, SR_CTAID.Y ;  /* 0x0000000000077919 */ /* 0x000ea20000002600 */
[----:B------:R-:W3:Y:S01]  /*0070*/  LDCU UR6, c[0x0][0x368] ;  /* 0x00006d00ff0677ac */ /* 0x000ee20008000800 */
[----:B------:R-:W2:Y:S01]  /*0080*/  S2R R0, SR_TID.Y ;  /* 0x0000000000007919 */ /* 0x000ea20000002200 */
[----:B------:R-:W4:Y:S01]  /*0090*/  LDCU.64 UR8, c[0x0][0x390] ;  /* 0x00007200ff0877ac */ /* 0x000f220008000a00 */
[----:B------:R-:W3:Y:S01]  /*00a0*/  S2R R2, SR_CTAID.Z ;  /* 0x0000000000027919 */ /* 0x000ee20000002700 */
[----:B------:R-:W5:Y:S01]  /*00b0*/  LDCU.128 UR12, c[0x0][0x3a0] ;  /* 0x00007400ff0c77ac */ /* 0x000f620008000c00 */
[----:B------:R-:W3:Y:S01]  /*00c0*/  S2R R5, SR_TID.Z ;  /* 0x0000000000057919 */ /* 0x000ee20000002300 */
[----:B0-----:R-:W-:-:S02]  /*00d0*/  IMAD R6, R6, UR4, R3 ;  /* 0x0000000406067c24 */ /* 0x001fc4000f8e0203 */
[----:B--2---:R-:W-:Y:S01]  /*00e0*/  IMAD R7, R7, UR5, R0 ;  /* 0x0000000507077c24 */ /* 0x004fe2000f8e0200 */
[----:B------:R-:W0:Y:S01]  /*00f0*/  LDCU.64 UR4, c[0x0][0x358] ;  /* 0x00006b00ff0477ac */ /* 0x000e220008000a00 */
[----:B---3--:R-:W-:Y:S02]  /*0100*/  IMAD R0, R2, UR6, R5 ;  /* 0x0000000602007c24 */ /* 0x008fe4000f8e0205 */
[----:B----4-:R-:W-:Y:S02]  /*0110*/  IMAD R2, R7, UR8, R6 ;  /* 0x0000000807027c24 */ /* 0x010fe4000f8e0206 */
[----:B------:R-:W-:-:S04]  /*0120*/  IMAD R14, R0, UR8, RZ ;  /* 0x00000008000e7c24 */ /* 0x000fc8000f8e02ff */
[----:B------:R-:W-:-:S04]  /*0130*/  IMAD R0, R14, UR9, R2 ;  /* 0x000000090e007c24 */ /* 0x000fc8000f8e0202 */
[C---:B-1----:R-:W-:Y:S01]  /*0140*/  IMAD.WIDE.U32 R10, R0.reuse, 0x8, R8 ;  /* 0x00000008000a7825 */ /* 0x042fe200078e0008 */
[----:B------:R-:W-:-:S04]  /*0150*/  IADD3 R13, PT, PT, R0, -0x1, RZ ;  /* 0xffffffff000d7810 */ /* 0x000fc80007ffe0ff */
[----:B0-----:R0:W2:Y:S01]  /*0160*/  LDG.E.64 R2, desc[UR4][R10.64] ;  /* 0x000000040a027981 */ /* 0x0010a2000c1e1b00 */
[----:B------:R-:W-:-:S05]  /*0170*/  IMAD.WIDE.U32 R12, R13, 0x8, R8 ;  /* 0x000000080d0c7825 */ /* 0x000fca00078e0008 */
[----:B------:R1:W3:Y:S01]  /*0180*/  LDG.E.64 R4, desc[UR4][R12.64] ;  /* 0x000000040c047981 */ /* 0x0002e2000c1e1b00 */
[----:B------:R-:W-:Y:S01]  /*0190*/  ISETP.NE.AND P0, PT, R6, 0x1, PT ;  /* 0x000000010600780c */ /* 0x000fe20003f05270 */
[----:B------:R-:W-:-:S12]  /*01a0*/  IMAD R7, R7, UR8, RZ ;  /* 0x0000000807077c24 */ /* 0x000fd8000f8e02ff */
[----:B------:R-:W-:Y:S01]  /*01b0*/  @!P0 IMAD R7, R14, UR9, R7 ;  /* 0x000000090e078c24 */ /* 0x000fe2000f8e0207 */
[----:B0-----:R-:W-:Y:S01]  /*01c0*/  IADD3 R11, PT, PT, R0, -0x2, RZ ;  /* 0xfffffffe000b7810 */ /* 0x001fe20007ffe0ff */
[----:B------:R-:W0:Y:S03]  /*01d0*/  LDCU.128 UR8, c[0x0][0x3b0] ;  /* 0x00007600ff0877ac */ /* 0x000e260008000c00 */
[----:B------:R-:W-:-:S05]  /*01e0*/  @!P0 IADD3 R15, PT, PT, R7, 0x1, RZ ;  /* 0x00000001070f8810 */ /* 0x000fca0007ffe0ff */
[----:B------:R-:W-:Y:S01]  /*01f0*/  @!P0 IMAD.WIDE.U32 R14, R15, 0x8, R8 ;  /* 0x000000080f0e8825 */ /* 0x000fe200078e0008 */
[----:B------:R-:W-:-:S03]  /*0200*/  @!P0 IADD3 R19, PT, PT, R7, 0x2, RZ ;  /* 0x0000000207138810 */ /* 0x000fc60007ffe0ff */
[C---:B------:R-:W-:Y:S01]  /*0210*/  @!P0 IMAD.WIDE.U32 R16, R7.reuse, 0x8, R8 ;  /* 0x0000000807108825 */ /* 0x040fe200078e0008 */
[----:B------:R-:W-:-:S03]  /*0220*/  @!P0 IADD3 R21, PT, PT, R7, 0x3, RZ ;  /* 0x0000000307158810 */ /* 0x000fc60007ffe0ff */
[----:B------:R-:W-:-:S04]  /*0230*/  @!P0 IMAD.WIDE.U32 R18, R19, 0x8, R8 ;  /* 0x0000000813128825 */ /* 0x000fc800078e0008 */
[--C-:B------:R-:W-:Y:S02]  /*0240*/  @!P0 IMAD.WIDE.U32 R20, R21, 0x8, R8.reuse ;  /* 0x0000000815148825 */ /* 0x100fe400078e0008 */
[----:B------:R-:W4:Y:S02]  /*0250*/  @!P0 LDG.E.64 R18, desc[UR4][R18.64] ;  /* 0x0000000412128981 */ /* 0x000f24000c1e1b00 */
[----:B------:R-:W-:Y:S02]  /*0260*/  IMAD.WIDE.U32 R10, R11, 0x8, R8 ;  /* 0x000000080b0a7825 */ /* 0x000fe400078e0008 */
[----:B------:R-:W5:Y:S04]  /*0270*/  @!P0 LDG.E.64 R20, desc[UR4][R20.64] ;  /* 0x0000000414148981 */ /* 0x000f68000c1e1b00 */
[----:B------:R-:W5:Y:S04]  /*0280*/  LDG.E.64 R8, desc[UR4][R10.64] ;  /* 0x000000040a087981 */ /* 0x000f68000c1e1b00 */
[----:B--2---:R-:W1:Y:S04]  /*0290*/  @!P0 LDG.E.64 R2, desc[UR4][R14.64] ;  /* 0x000000040e028981 */ /* 0x004e68000c1e1b00 */
[----:B---3--:R-:W2:Y:S01]  /*02a0*/  @!P0 LDG.E.64 R4, desc[UR4][R16.64] ;  /* 0x0000000410048981 */ /* 0x008ea2000c1e1b00 */
[----:B------:R-:W-:-:S02]  /*02b0*/  ISETP.NE.AND P1, PT, R6, RZ, PT ;  /* 0x000000ff0600720c */ /* 0x000fc40003f25270 */
[----:B------:R-:W3:Y:S01]  /*02c0*/  LDC.64 R6, c[0x0][0x380] ;  /* 0x0000e000ff067b82 */ /* 0x000ee20000000a00 */
[----:B-1----:R-:W-:-:S08]  /*02d0*/  @!P0 DMUL R12, R2, -6 ;  /* 0xc0180000020c8828 */ /* 0x002fd00000000000 */
[----:B--2---:R-:W-:Y:S01]  /*02e0*/  @!P0 DFMA R12, R4, 4, R12 ;  /* 0x40100000040c882b */ /* 0x004fe2000000000c */
[----:B------:R-:W-:Y:S02]  /*02f0*/  FSEL R4, R4, RZ, P1 ;  /* 0x000000ff04047208 */ /* 0x000fe40000800000 */
[----:B------:R-:W-:-:S05]  /*0300*/  FSEL R5, R5, RZ, P1 ;  /* 0x000000ff05057208 */ /* 0x000fca0000800000 */
[----:B----4-:R-:W-:Y:S02]  /*0310*/  @!P0 DFMA R12, R18, 4, R12 ;  /* 0x40100000120c882b */ /* 0x010fe4000000000c */
[----:B0-----:R-:W-:Y:S01]  /*0320*/  DMUL R4, R4, UR8 ;  /* 0x0000000804047c28 */ /* 0x001fe20008000000 */
[----:B------:R-:W-:Y:S02]  /*0330*/  FSEL R2, R2, RZ, P1 ;  /* 0x000000ff02027208 */ /* 0x000fe40000800000 */
[----:B------:R-:W-:-:S03]  /*0340*/  FSEL R3, R3, RZ, P1 ;  /* 0x000000ff03037208 */ /* 0x000fc60000800000 */
[----:B-----5:R-:W-:-:S03]  /*0350*/  @!P0 DADD R8, R12, -R20 ;  /* 0x000000000c088229 */ /* 0x020fc60000000814 */
[----:B------:R-:W-:-:S07]  /*0360*/  DFMA R4, R2, UR14, R4 ;  /* 0x0000000e02047c2b */ /* 0x000fce0008000004 */
[----:B------:R-:W-:Y:S02]  /*0370*/  FSEL R2, R8, RZ, P1 ;  /* 0x000000ff08027208 */ /* 0x000fe40000800000 */
[----:B------:R-:W-:-:S06]  /*0380*/  FSEL R3, R9, RZ, P1 ;  /* 0x000000ff09037208 */ /* 0x000fcc0000800000 */
[----:B------:R-:W-:Y:S01]  /*0390*/  DFMA R4, R2, UR10, R4 ;  /* 0x0000000a02047c2b */ /* 0x000fe20008000004 */
[----:B---3--:R-:W-:-:S07]  /*03a0*/  IMAD.WIDE.U32 R2, R0, 0x8, R6 ;  /* 0x0000000800027825 */ /* 0x008fce00078e0006 */
[----:B------:R-:W-:-:S07]  /*03b0*/  DMUL R4, R4, UR12 ;  /* 0x0000000c04047c28 */ /* 0x000fce0008000000 */
[----:B------:R-:W-:Y:S01]  /*03c0*/  STG.E.64 desc[UR4][R2.64], R4 ;  /* 0x0000000402007986 */ /* 0x000fe2000c101b04 */
[----:B------:R-:W-:Y:S05]  /*03d0*/  EXIT ;  /* 0x000000000000794d */ /* 0x000fea0003800000 */
.L_x_8:
        /* <DEDUP_REMOVED lines=10> */
.L_x_18:


//--------------------- .text._Z11divDevXPlusPdPKdjjjdddd --------------------------
	.section	.text._Z11divDevXPlusPdPKdjjjdddd,"ax",@progbits
	.align	128
        .global         _Z11divDevXPlusPdPKdjjjdddd
        .type           _Z11divDevXPlusPdPKdjjjdddd,@function
        .size           _Z11divDevXPlusPdPKdjjjdddd,(.L_x_19 - _Z11divDevXPlusPdPKdjjjdddd)
        .other          _Z11divDevXPlusPdPKdjjjdddd,@"STO_CUDA_ENTRY STV_DEFAULT"
_Z11divDevXPlusPdPKdjjjdddd:
.text._Z11divDevXPlusPdPKdjjjdddd:
[----:B------:R-:W-:Y:S01]  /*0000*/  LDC R1, c[0x0][0x37c] ;  /* 0x0000df00ff017b82 */ /* 0x000fe20000000800 */
[----:B------:R-:W0:Y:S01]  /*0010*/  S2R R9, SR_CTAID.X ;  /* 0x0000000000097919 */ /* 0x000e220000002500 */
[----:B------:R-:W0:Y:S06]  /*0020*/  LDCU UR4, c[0x0][0x360] ;  /* 0x00006c00ff0477ac */ /* 0x000e2c0008000800 */
[----:B------:R-:W1:Y:S01]  /*0030*/  LDC.64 R2, c[0x0][0x390] ;  /* 0x0000e400ff027b82 */ /* 0x000e620000000a00 */
[----:B------:R-:W0:Y:S01]  /*0040*/  S2R R0, SR_TID.X ;  /* 0x0000000000007919 */ /* 0x000e220000002100 */
[----:B------:R-:W2:Y:S01]  /*0050*/  LDCU UR5, c[0x0][0x364] ;  /* 0x00006c80ff0577ac */ /* 0x000ea20008000800 */
[----:B------:R-:W3:Y:S01]  /*0060*/  S2R R5, SR_CTAID.Z ;  /* 0x0000000000057919 */ /* 0x000ee20000002700 */
[----:B------:R-:W3:Y:S04]  /*0070*/  LDCU UR6, c[0x0][0x368] ;  /* 0x00006d00ff0677ac */ /* 0x000ee80008000800 */
[----:B------:R-:W4:Y:S01]  /*0080*/  LDC.64 R10, c[0x0][0x388] ;  /* 0x0000e200ff0a7b82 */ /* 0x000f220000000a00 */
[----:B------:R-:W2:Y:S01]  /*0090*/  S2R R7, SR_CTAID.Y ;  /* 0x0000000000077919 */ /* 0x000ea20000002600 */
[----:B------:R-:W5:Y:S01]  /*00a0*/  LDCU.128 UR8, c[0x0][0x3b0] ;  /* 0x00007600ff0877ac */ /* 0x000f620008000c00 */
[----:B------:R-:W2:Y:S01]  /*00b0*/  S2R R4, SR_TID.Y ;  /* 0x0000000000047919 */ /* 0x000ea20000002200 */
[----:B------:R-:W5:Y:S01]  /*00c0*/  LDCU.128 UR12, c[0x0][0x3a0] ;  /* 0x00007400ff0c77ac */ /* 0x000f620008000c00 */
[----:B------:R-:W3:Y:S01]  /*00d0*/  S2R R6, SR_TID.Z ;  /* 0x0000000000067919 */ /* 0x000ee20000002300 */
[----:B0-----:R-:W-:-:S02]  /*00e0*/  IMAD R9, R9, UR4, R0 ;  /* 0x0000000409097c24 */ /* 0x001fc4000f8e0200 */
[----:B--2---:R-:W-:Y:S01]  /*00f0*/  IMAD R7, R7, UR5, R4 ;  /* 0x0000000507077c24 */ /* 0x004fe2000f8e0204 */
[----:B------:R-:W0:Y:S01]  /*0100*/  LDCU.64 UR4, c[0x0][0x358] ;  /* 0x00006b00ff0477ac */ /* 0x000e220008000a00 */
[----:B---3--:R-:W-:Y:S02]  /*0110*/  IMAD R5, R5, UR6, R6 ;  /* 0x0000000605057c24 */ /* 0x008fe4000f8e0206 */
[-C--:B-1----:R-:W-:Y:S02]  /*0120*/  IMAD R0, R7, R2.reuse, R9 ;  /* 0x0000000207007224 */ /* 0x082fe400078e0209 */
[----:B------:R-:W-:-:S04]  /*0130*/  IMAD R6, R5, R2, RZ ;  /* 0x0000000205067224 */ /* 0x000fc800078e02ff */
[----:B------:R-:W-:-:S05]  /*0140*/  IMAD R0, R6, R3, R0 ;  /* 0x0000000306007224 */ /* 0x000fca00078e0200 */
[----:B------:R-:W-:-:S05]  /*0150*/  IADD3 R13, PT, PT, R0, 0x1, RZ ;  /* 0x00000001000d7810 */ /* 0x000fca0007ffe0ff */
[----:B----4-:R-:W-:-:S05]  /*0160*/  IMAD.WIDE.U32 R12, R13, 0x8, R10 ;  /* 0x000000080d0c7825 */ /* 0x010fca00078e000a */
[----:B0-----:R0:W2:Y:S01]  /*0170*/  LDG.E.64 R4, desc[UR4][R12.64] ;  /* 0x000000040c047981 */ /* 0x0010a2000c1e1b00 */
[----:B------:R-:W-:-:S04]  /*0180*/  IADD3 R8, PT, PT, R2, -0x2, RZ ;  /* 0xfffffffe02087810 */ /* 0x000fc80007ffe0ff */
[----:B------:R-:W-:-:S13]  /*0190*/  ISETP.NE.AND P0, PT, R9, R8, PT ;  /* 0x000000080900720c */ /* 0x000fda0003f05270 */
[----:B------:R-:W-:-:S04]  /*01a0*/  @!P0 IMAD R7, R7, R2, R2 ;  /* 0x0000000207078224 */ /* 0x000fc800078e0202 */
[----:B------:R-:W-:Y:S02]  /*01b0*/  @!P0 IMAD R3, R6, R3, R7 ;  /* 0x0000000306038224 */ /* 0x000fe400078e0207 */
[----:B------:R-:W-:-:S03]  /*01c0*/  IMAD.WIDE.U32 R6, R0, 0x8, R10 ;  /* 0x0000000800067825 */ /* 0x000fc600078e000a */
[----:B------:R-:W-:-:S03]  /*01d0*/  @!P0 IADD3 R17, PT, PT, R3, -0x1, RZ ;  /* 0xffffffff03118810 */ /* 0x000fc60007ffe0ff */
[----:B------:R-:W3:Y:S01]  /*01e0*/  LDG.E.64 R6, desc[UR4][R6.64] ;  /* 0x0000000406067981 */ /* 0x000ee2000c1e1b00 */
[----:B------:R-:W-:Y:S01]  /*01f0*/  @!P0 IADD3 R15, PT, PT, R3, -0x3, RZ ;  /* 0xfffffffd030f8810 */ /* 0x000fe20007ffe0ff */
[----:B------:R-:W-:Y:S01]  /*0200*/  @!P0 IMAD.WIDE.U32 R16, R17, 0x8, R10 ;  /* 0x0000000811108825 */ /* 0x000fe200078e000a */
[----:B------:R-:W-:-:S03]  /*0210*/  @!P0 IADD3 R21, PT, PT, R3, -0x4, RZ ;  /* 0xfffffffc03158810 */ /* 0x000fc60007ffe0ff */
[----:B0-----:R-:W-:Y:S01]  /*0220*/  @!P0 IMAD.WIDE.U32 R12, R15, 0x8, R10 ;  /* 0x000000080f0c8825 */ /* 0x001fe200078e000a */
[----:B------:R-:W-:-:S03]  /*0230*/  IADD3 R15, PT, PT, R0, 0x2, RZ ;  /* 0x00000002000f7810 */ /* 0x000fc60007ffe0ff */
[--C-:B------:R-:W-:Y:S02]  /*0240*/  @!P0 IMAD.WIDE.U32 R20, R21, 0x8, R10.reuse ;  /* 0x0000000815148825 */ /* 0x100fe400078e000a */
[----:B------:R-:W4:Y:S02]  /*0250*/  @!P0 LDG.E.64 R12, desc[UR4][R12.64] ;  /* 0x000000040c0c8981 */ /* 0x000f24000c1e1b00 */
[----:B------:R-:W-:Y:S02]  /*0260*/  IMAD.WIDE.U32 R14, R15, 0x8, R10 ;  /* 0x000000080f0e7825 */ /* 0x000fe400078e000a */
[----:B------:R-:W5:Y:S04]  /*0270*/  @!P0 LDG.E.64 R20, desc[UR4][R20.64] ;  /* 0x0000000414148981 */ /* 0x000f68000c1e1b00 */
[----:B------:R-:W5:Y:S04]  /*0280*/  LDG.E.64 R10, desc[UR4][R14.64] ;  /* 0x000000040e0a7981 */ /* 0x000f68000c1e1b00 */
[----:B--2---:R-:W2:Y:S01]  /*0290*/  @!P0 LDG.E.64 R4, desc[UR4][R16.64] ;  /* 0x0000000410048981 */ /* 0x004ea2000c1e1b00 */
[----:B------:R-:W-:-:S04]  /*02a0*/  IADD3 R2, PT, PT, R2, -0x1, RZ ;  /* 0xffffffff02027810 */ /* 0x000fc80007ffe0ff */
[----:B------:R-:W-:Y:S01]  /*02b0*/  ISETP.NE.AND P1, PT, R9, R2, PT ;  /* 0x000000020900720c */ /* 0x000fe20003f25270 */
[----:B---3--:R-:W-:-:S08]  /*02c0*/  @!P0 DMUL R18, R6, -6 ;  /* 0xc018000006128828 */ /* 0x008fd00000000000 */
[----:B--2---:R-:W-:Y:S01]  /*02d0*/  @!P0 DFMA R18, R4, 4, R18 ;  /* 0x401000000412882b */ /* 0x004fe20000000012 */
[----:B------:R-:W-:Y:S02]  /*02e0*/  FSEL R2, R4, RZ, P1 ;  /* 0x000000ff04027208 */ /* 0x000fe40000800000 */
[----:B------:R-:W-:-:S05]  /*02f0*/  FSEL R3, R5, RZ, P1 ;  /* 0x000000ff05037208 */ /* 0x000fca0000800000 */
[----:B----4-:R-:W-:Y:S01]  /*0300*/  @!P0 DFMA R18, R12, 4, R18 ;  /* 0x401000000c12882b */ /* 0x010fe20000000012 */
[----:B------:R-:W-:Y:S01]  /*0310*/  FSEL R4, R6, RZ, P1 ;  /* 0x000000ff06047208 */ /* 0x000fe20000800000 */
[----:B-----5:R-:W-:Y:S01]  /*0320*/  DMUL R2, R2, UR8 ;  /* 0x0000000802027c28 */ /* 0x020fe20008000000 */
[----:B------:R-:W-:Y:S02]  /*0330*/  FSEL R5, R7, RZ, P1 ;  /* 0x000000ff07057208 */ /* 0x000fe40000800000 */
[----:B------:R-:W0:Y:S03]  /*0340*/  LDC.64 R6, c[0x0][0x380] ;  /* 0x0000e000ff067b82 */ /* 0x000e260000000a00 */
        /* <DEDUP_REMOVED lines=9> */
.L_x_9:
        /* <DEDUP_REMOVED lines=10> */
.L_x_19:


//--------------------- .nv.shared.reserved.0     --------------------------
	.section	.nv.shared.reserved.0,"aw",@nobits
	.weak		__nv_reservedSMEM_offset_0_alias
	.size		__nv_reservedSMEM_offset_0_alias, 0, 64
	.other		__nv_reservedSMEM_offset_0_alias,@"STO_CUDA_RESERVED_SHARED STV_DEFAULT"
__nv_reservedSMEM_offset_0_alias:
	.zero		0
	.zero		64


//--------------------- .nv.constant0._Z18rs_divergence_CUDAPdPKdS1_S1_S1_jjj --------------------------
	.section	.nv.constant0._Z18rs_divergence_CUDAPdPKdS1_S1_S1_jjj,"a",@progbits
	.sectionflags	@""
	.align	4
.nv.constant0._Z18rs_divergence_CUDAPdPKdS1_S1_S1_jjj:
	.zero		948


//--------------------- .nv.constant0._Z15get_flux_g_CUDAPdPKdS1_S1_S1_jjj --------------------------
	.section	.nv.constant0._Z15get_flux_g_CUDAPdPKdS1_S1_S1_jjj,"a",@progbits
	.sectionflags	@""
	.align	4
.nv.constant0._Z15get_flux_g_CUDAPdPKdS1_S1_S1_jjj:
	.zero		948


//--------------------- .nv.constant0._Z15get_flux_f_CUDAPdPKdS1_S1_S1_jjj --------------------------
	.section	.nv.constant0._Z15get_flux_f_CUDAPdPKdS1_S1_S1_jjj,"a",@progbits
	.sectionflags	@""
	.align	4
.nv.constant0._Z15get_flux_f_CUDAPdPKdS1_S1_S1_jjj:
	.zero		948


//--------------------- .nv.constant0._Z15get_flux_e_CUDAPdPKdS1_S1_S1_jjj --------------------------
	.section	.nv.constant0._Z15get_flux_e_CUDAPdPKdS1_S1_S1_jjj,"a",@progbits
	.sectionflags	@""
	.align	4
.nv.constant0._Z15get_flux_e_CUDAPdPKdS1_S1_S1_jjj:
	.zero		948


//--------------------- .nv.constant0._Z10divDevZMinPdPKdjjjdddd --------------------------
	.section	.nv.constant0._Z10divDevZMinPdPKdjjjdddd,"a",@progbits
	.sectionflags	@""
	.align	4
.nv.constant0._Z10divDevZMinPdPKdjjjdddd:
	.zero		960


//--------------------- .nv.constant0._Z11divDevZPlusPdPKdjjjdddd --------------------------
	.section	.nv.constant0._Z11divDevZPlusPdPKdjjjdddd,"a",@progbits
	.sectionflags	@""
	.align	4
.nv.constant0._Z11divDevZPlusPdPKdjjjdddd:
	.zero		960


//--------------------- .nv.constant0._Z10divDevYMinPdPKdjjjdddd --------------------------
	.section	.nv.constant0._Z10divDevYMinPdPKdjjjdddd,"a",@progbits
	.sectionflags	@""
	.align	4
.nv.constant0._Z10divDevYMinPdPKdjjjdddd:
	.zero		960


//--------------------- .nv.constant0._Z11divDevYPlusPdPKdjjjdddd --------------------------
	.section	.nv.constant0._Z11divDevYPlusPdPKdjjjdddd,"a",@progbits
	.sectionflags	@""
	.align	4
.nv.constant0._Z11divDevYPlusPdPKdjjjdddd:
	.zero		960


//--------------------- .nv.constant0._Z10divDevXMinPdPKdjjjdddd --------------------------
	.section	.nv.constant0._Z10divDevXMinPdPKdjjjdddd,"a",@progbits
	.sectionflags	@""
	.align	4
.nv.constant0._Z10divDevXMinPdPKdjjjdddd:
	.zero		960


//--------------------- .nv.constant0._Z11divDevXPlusPdPKdjjjdddd --------------------------
	.section	.nv.constant0._Z11divDevXPlusPdPKdjjjdddd,"a",@progbits
	.sectionflags	@""
	.align	4
.nv.constant0._Z11divDevXPlusPdPKdjjjdddd:
	.zero		960


//--------------------- SYMBOLS --------------------------

	.type		.nv.reservedSmem.offset0,@object
	.size		.nv.reservedSmem.offset0,0x4
